//
// Generated by NVIDIA NVVM Compiler
//
// Compiler Build ID: CL-36424714
// Cuda compilation tools, release 13.0, V13.0.88
// Based on NVVM 20.0.0
//

.version 9.0
.target sm_100
.address_size 64

	// .globl	_Z14find_delegatesPfS_ii
// _ZZ15reduceBlockMaxsPfPiS0_iE8sMaxVals has been demoted
// _ZZ15reduceBlockMaxsPfPiS0_iE11sMaxIndices has been demoted
.extern .shared .align 16 .b8 sharedMem[];

.visible .entry _Z14find_delegatesPfS_ii(
	.param .u64 .ptr .align 1 _Z14find_delegatesPfS_ii_param_0,
	.param .u64 .ptr .align 1 _Z14find_delegatesPfS_ii_param_1,
	.param .u32 _Z14find_delegatesPfS_ii_param_2,
	.param .u32 _Z14find_delegatesPfS_ii_param_3
)
{
	.reg .pred 	%p<39>;
	.reg .b32 	%r<45>;
	.reg .b32 	%f<81>;
	.reg .b64 	%rd<18>;

	ld.param.u64 	%rd4, [_Z14find_delegatesPfS_ii_param_0];
	ld.param.u64 	%rd3, [_Z14find_delegatesPfS_ii_param_1];
	ld.param.u32 	%r27, [_Z14find_delegatesPfS_ii_param_2];
	ld.param.u32 	%r28, [_Z14find_delegatesPfS_ii_param_3];
	cvta.to.global.u64 	%rd1, %rd4;
	mov.u32 	%r29, %ntid.x;
	mov.u32 	%r30, %ctaid.x;
	mov.u32 	%r31, %tid.x;
	mad.lo.s32 	%r1, %r29, %r30, %r31;
	mul.lo.s32 	%r38, %r27, %r1;
	add.s32 	%r32, %r38, %r27;
	min.s32 	%r3, %r32, %r28;
	mul.wide.s32 	%rd5, %r38, 4;
	add.s64 	%rd6, %rd1, %rd5;
	ld.global.f32 	%f80, [%rd6];
	add.s32 	%r41, %r38, 1;
	setp.ge.s32 	%p1, %r41, %r3;
	@%p1 bra 	$L__BB0_14;
	not.b32 	%r33, %r38;
	add.s32 	%r5, %r3, %r33;
	sub.s32 	%r34, %r3, %r38;
	add.s32 	%r35, %r34, -2;
	and.b32  	%r6, %r5, 15;
	setp.lt.u32 	%p2, %r35, 15;
	@%p2 bra 	$L__BB0_5;
	and.b32  	%r36, %r5, -16;
	neg.s32 	%r37, %r36;
	add.s64 	%rd2, %rd1, 32;
$L__BB0_3:
	.pragma "nounroll";
	mul.wide.s32 	%rd7, %r41, 4;
	add.s64 	%rd8, %rd2, %rd7;
	ld.global.f32 	%f16, [%rd8+-32];
	setp.gt.f32 	%p3, %f16, %f80;
	selp.f32 	%f17, %f16, %f80, %p3;
	ld.global.f32 	%f18, [%rd8+-28];
	setp.gt.f32 	%p4, %f18, %f17;
	selp.f32 	%f19, %f18, %f17, %p4;
	ld.global.f32 	%f20, [%rd8+-24];
	setp.gt.f32 	%p5, %f20, %f19;
	selp.f32 	%f21, %f20, %f19, %p5;
	ld.global.f32 	%f22, [%rd8+-20];
	setp.gt.f32 	%p6, %f22, %f21;
	selp.f32 	%f23, %f22, %f21, %p6;
	ld.global.f32 	%f24, [%rd8+-16];
	setp.gt.f32 	%p7, %f24, %f23;
	selp.f32 	%f25, %f24, %f23, %p7;
	ld.global.f32 	%f26, [%rd8+-12];
	setp.gt.f32 	%p8, %f26, %f25;
	selp.f32 	%f27, %f26, %f25, %p8;
	ld.global.f32 	%f28, [%rd8+-8];
	setp.gt.f32 	%p9, %f28, %f27;
	selp.f32 	%f29, %f28, %f27, %p9;
	ld.global.f32 	%f30, [%rd8+-4];
	setp.gt.f32 	%p10, %f30, %f29;
	selp.f32 	%f31, %f30, %f29, %p10;
	ld.global.f32 	%f32, [%rd8];
	setp.gt.f32 	%p11, %f32, %f31;
	selp.f32 	%f33, %f32, %f31, %p11;
	ld.global.f32 	%f34, [%rd8+4];
	setp.gt.f32 	%p12, %f34, %f33;
	selp.f32 	%f35, %f34, %f33, %p12;
	ld.global.f32 	%f36, [%rd8+8];
	setp.gt.f32 	%p13, %f36, %f35;
	selp.f32 	%f37, %f36, %f35, %p13;
	ld.global.f32 	%f38, [%rd8+12];
	setp.gt.f32 	%p14, %f38, %f37;
	selp.f32 	%f39, %f38, %f37, %p14;
	ld.global.f32 	%f40, [%rd8+16];
	setp.gt.f32 	%p15, %f40, %f39;
	selp.f32 	%f41, %f40, %f39, %p15;
	ld.global.f32 	%f42, [%rd8+20];
	setp.gt.f32 	%p16, %f42, %f41;
	selp.f32 	%f43, %f42, %f41, %p16;
	ld.global.f32 	%f44, [%rd8+24];
	setp.gt.f32 	%p17, %f44, %f43;
	selp.f32 	%f45, %f44, %f43, %p17;
	ld.global.f32 	%f46, [%rd8+28];
	setp.gt.f32 	%p18, %f46, %f45;
	selp.f32 	%f80, %f46, %f45, %p18;
	add.s32 	%r41, %r41, 16;
	add.s32 	%r38, %r38, 16;
	add.s32 	%r37, %r37, 16;
	setp.ne.s32 	%p19, %r37, 0;
	@%p19 bra 	$L__BB0_3;
	add.s32 	%r41, %r38, 1;
$L__BB0_5:
	setp.eq.s32 	%p20, %r6, 0;
	@%p20 bra 	$L__BB0_14;
	and.b32  	%r16, %r5, 7;
	setp.lt.u32 	%p21, %r6, 8;
	@%p21 bra 	$L__BB0_8;
	mul.wide.s32 	%rd9, %r41, 4;
	add.s64 	%rd10, %rd1, %rd9;
	ld.global.f32 	%f48, [%rd10];
	setp.gt.f32 	%p22, %f48, %f80;
	selp.f32 	%f49, %f48, %f80, %p22;
	ld.global.f32 	%f50, [%rd10+4];
	setp.gt.f32 	%p23, %f50, %f49;
	selp.f32 	%f51, %f50, %f49, %p23;
	ld.global.f32 	%f52, [%rd10+8];
	setp.gt.f32 	%p24, %f52, %f51;
	selp.f32 	%f53, %f52, %f51, %p24;
	ld.global.f32 	%f54, [%rd10+12];
	setp.gt.f32 	%p25, %f54, %f53;
	selp.f32 	%f55, %f54, %f53, %p25;
	ld.global.f32 	%f56, [%rd10+16];
	setp.gt.f32 	%p26, %f56, %f55;
	selp.f32 	%f57, %f56, %f55, %p26;
	ld.global.f32 	%f58, [%rd10+20];
	setp.gt.f32 	%p27, %f58, %f57;
	selp.f32 	%f59, %f58, %f57, %p27;
	ld.global.f32 	%f60, [%rd10+24];
	setp.gt.f32 	%p28, %f60, %f59;
	selp.f32 	%f61, %f60, %f59, %p28;
	ld.global.f32 	%f62, [%rd10+28];
	setp.gt.f32 	%p29, %f62, %f61;
	selp.f32 	%f80, %f62, %f61, %p29;
	add.s32 	%r41, %r41, 8;
$L__BB0_8:
	setp.eq.s32 	%p30, %r16, 0;
	@%p30 bra 	$L__BB0_14;
	and.b32  	%r19, %r5, 3;
	setp.lt.u32 	%p31, %r16, 4;
	@%p31 bra 	$L__BB0_11;
	mul.wide.s32 	%rd11, %r41, 4;
	add.s64 	%rd12, %rd1, %rd11;
	ld.global.f32 	%f64, [%rd12];
	setp.gt.f32 	%p32, %f64, %f80;
	selp.f32 	%f65, %f64, %f80, %p32;
	ld.global.f32 	%f66, [%rd12+4];
	setp.gt.f32 	%p33, %f66, %f65;
	selp.f32 	%f67, %f66, %f65, %p33;
	ld.global.f32 	%f68, [%rd12+8];
	setp.gt.f32 	%p34, %f68, %f67;
	selp.f32 	%f69, %f68, %f67, %p34;
	ld.global.f32 	%f70, [%rd12+12];
	setp.gt.f32 	%p35, %f70, %f69;
	selp.f32 	%f80, %f70, %f69, %p35;
	add.s32 	%r41, %r41, 4;
$L__BB0_11:
	setp.eq.s32 	%p36, %r19, 0;
	@%p36 bra 	$L__BB0_14;
	neg.s32 	%r43, %r19;
$L__BB0_13:
	.pragma "nounroll";
	mul.wide.s32 	%rd13, %r41, 4;
	add.s64 	%rd14, %rd1, %rd13;
	ld.global.f32 	%f71, [%rd14];
	setp.gt.f32 	%p37, %f71, %f80;
	selp.f32 	%f80, %f71, %f80, %p37;
	add.s32 	%r41, %r41, 1;
	add.s32 	%r43, %r43, 1;
	setp.ne.s32 	%p38, %r43, 0;
	@%p38 bra 	$L__BB0_13;
$L__BB0_14:
	cvta.to.global.u64 	%rd15, %rd3;
	mul.wide.s32 	%rd16, %r1, 4;
	add.s64 	%rd17, %rd15, %rd16;
	st.global.f32 	[%rd17], %f80;
	ret;

}
	// .globl	_Z12findLocalMaxPfS_Piii
.visible .entry _Z12findLocalMaxPfS_Piii(
	.param .u64 .ptr .align 1 _Z12findLocalMaxPfS_Piii_param_0,
	.param .u64 .ptr .align 1 _Z12findLocalMaxPfS_Piii_param_1,
	.param .u64 .ptr .align 1 _Z12findLocalMaxPfS_Piii_param_2,
	.param .u32 _Z12findLocalMaxPfS_Piii_param_3,
	.param .u32 _Z12findLocalMaxPfS_Piii_param_4
)
{
	.reg .pred 	%p<15>;
	.reg .b32 	%r<32>;
	.reg .b32 	%f<25>;
	.reg .b64 	%rd<12>;

	ld.param.u64 	%rd1, [_Z12findLocalMaxPfS_Piii_param_0];
	ld.param.u64 	%rd2, [_Z12findLocalMaxPfS_Piii_param_1];
	ld.param.u64 	%rd3, [_Z12findLocalMaxPfS_Piii_param_2];
	ld.param.u32 	%r13, [_Z12findLocalMaxPfS_Piii_param_3];
	ld.param.u32 	%r14, [_Z12findLocalMaxPfS_Piii_param_4];
	mov.u32 	%r1, %ntid.x;
	shl.b32 	%r2, %r1, 2;
	mov.u32 	%r3, %tid.x;
	mov.u32 	%r4, %ctaid.x;
	mad.lo.s32 	%r15, %r4, %r1, %r3;
	add.s32 	%r5, %r15, %r13;
	setp.ge.s32 	%p1, %r5, %r14;
	mov.f32 	%f19, 0fFF7FFFFF;
	mov.b32 	%r30, -1;
	@%p1 bra 	$L__BB1_2;
	cvta.to.global.u64 	%rd4, %rd1;
	mul.wide.s32 	%rd5, %r5, 4;
	add.s64 	%rd6, %rd4, %rd5;
	ld.global.f32 	%f19, [%rd6];
	mov.u32 	%r30, %r5;
$L__BB1_2:
	shl.b32 	%r16, %r3, 2;
	mov.u32 	%r17, sharedMem;
	add.s32 	%r7, %r17, %r16;
	st.shared.f32 	[%r7], %f19;
	add.s32 	%r8, %r7, %r2;
	st.shared.u32 	[%r8], %r30;
	bar.sync 	0;
	setp.lt.u32 	%p2, %r1, 66;
	@%p2 bra 	$L__BB1_8;
	mov.u32 	%r31, %r1;
$L__BB1_4:
	mov.u32 	%r9, %r31;
	shr.u32 	%r31, %r9, 1;
	setp.ge.u32 	%p3, %r3, %r31;
	@%p3 bra 	$L__BB1_7;
	ld.shared.f32 	%f17, [%r7];
	shl.b32 	%r18, %r31, 2;
	add.s32 	%r11, %r7, %r18;
	ld.shared.f32 	%f3, [%r11];
	setp.geu.f32 	%p4, %f17, %f3;
	@%p4 bra 	$L__BB1_7;
	st.shared.f32 	[%r7], %f3;
	add.s32 	%r19, %r11, %r2;
	ld.shared.u32 	%r20, [%r19];
	st.shared.u32 	[%r8], %r20;
$L__BB1_7:
	bar.sync 	0;
	setp.gt.u32 	%p5, %r9, 131;
	@%p5 bra 	$L__BB1_4;
$L__BB1_8:
	setp.gt.u32 	%p6, %r3, 31;
	@%p6 bra 	$L__BB1_24;
	setp.lt.u32 	%p7, %r1, 64;
	ld.shared.f32 	%f21, [%r7];
	@%p7 bra 	$L__BB1_12;
	ld.shared.f32 	%f5, [%r7+128];
	setp.geu.f32 	%p8, %f21, %f5;
	@%p8 bra 	$L__BB1_12;
	st.shared.f32 	[%r7], %f5;
	ld.shared.u32 	%r21, [%r8+128];
	st.shared.u32 	[%r8], %r21;
	mov.f32 	%f21, %f5;
$L__BB1_12:
	ld.shared.f32 	%f7, [%r7+64];
	setp.geu.f32 	%p9, %f21, %f7;
	@%p9 bra 	$L__BB1_14;
	st.shared.f32 	[%r7], %f7;
	ld.shared.u32 	%r22, [%r8+64];
	st.shared.u32 	[%r8], %r22;
	mov.f32 	%f21, %f7;
$L__BB1_14:
	ld.shared.f32 	%f9, [%r7+32];
	setp.geu.f32 	%p10, %f21, %f9;
	@%p10 bra 	$L__BB1_16;
	st.shared.f32 	[%r7], %f9;
	ld.shared.u32 	%r23, [%r8+32];
	st.shared.u32 	[%r8], %r23;
	mov.f32 	%f21, %f9;
$L__BB1_16:
	ld.shared.f32 	%f11, [%r7+16];
	setp.geu.f32 	%p11, %f21, %f11;
	@%p11 bra 	$L__BB1_18;
	st.shared.f32 	[%r7], %f11;
	ld.shared.u32 	%r24, [%r8+16];
	st.shared.u32 	[%r8], %r24;
	mov.f32 	%f21, %f11;
$L__BB1_18:
	ld.shared.f32 	%f13, [%r7+8];
	setp.geu.f32 	%p12, %f21, %f13;
	@%p12 bra 	$L__BB1_20;
	st.shared.f32 	[%r7], %f13;
	ld.shared.u32 	%r25, [%r8+8];
	st.shared.u32 	[%r8], %r25;
	mov.f32 	%f21, %f13;
$L__BB1_20:
	ld.shared.f32 	%f15, [%r7+4];
	setp.geu.f32 	%p13, %f21, %f15;
	@%p13 bra 	$L__BB1_22;
	st.shared.f32 	[%r7], %f15;
	ld.shared.u32 	%r26, [%r8+4];
	st.shared.u32 	[%r8], %r26;
$L__BB1_22:
	setp.ne.s32 	%p14, %r3, 0;
	@%p14 bra 	$L__BB1_24;
	ld.shared.f32 	%f18, [sharedMem];
	cvta.to.global.u64 	%rd7, %rd2;
	mul.wide.u32 	%rd8, %r4, 4;
	add.s64 	%rd9, %rd7, %rd8;
	st.global.f32 	[%rd9], %f18;
	add.s32 	%r28, %r17, %r2;
	ld.shared.u32 	%r29, [%r28];
	cvta.to.global.u64 	%rd10, %rd3;
	add.s64 	%rd11, %rd10, %rd8;
	st.global.u32 	[%rd11], %r29;
$L__BB1_24:
	ret;

}
	// .globl	_Z15reduceBlockMaxsPfPiS0_i
.visible .entry _Z15reduceBlockMaxsPfPiS0_i(
	.param .u64 .ptr .align 1 _Z15reduceBlockMaxsPfPiS0_i_param_0,
	.param .u64 .ptr .align 1 _Z15reduceBlockMaxsPfPiS0_i_param_1,
	.param .u64 .ptr .align 1 _Z15reduceBlockMaxsPfPiS0_i_param_2,
	.param .u32 _Z15reduceBlockMaxsPfPiS0_i_param_3
)
{
	.reg .pred 	%p<17>;
	.reg .b32 	%r<85>;
	.reg .b32 	%f<32>;
	.reg .b64 	%rd<30>;
	// demoted variable
	.shared .align 4 .b8 _ZZ15reduceBlockMaxsPfPiS0_iE8sMaxVals[4096];
	// demoted variable
	.shared .align 4 .b8 _ZZ15reduceBlockMaxsPfPiS0_iE11sMaxIndices[4096];
	ld.param.u64 	%rd8, [_Z15reduceBlockMaxsPfPiS0_i_param_0];
	ld.param.u64 	%rd9, [_Z15reduceBlockMaxsPfPiS0_i_param_1];
	ld.param.u64 	%rd7, [_Z15reduceBlockMaxsPfPiS0_i_param_2];
	ld.param.u32 	%r46, [_Z15reduceBlockMaxsPfPiS0_i_param_3];
	cvta.to.global.u64 	%rd1, %rd9;
	cvta.to.global.u64 	%rd2, %rd8;
	mov.u32 	%r1, %tid.x;
	mov.u32 	%r84, %ntid.x;
	setp.ge.s32 	%p1, %r1, %r46;
	mov.b32 	%r73, -1;
	mov.f32 	%f23, 0fFF7FFFFF;
	@%p1 bra 	$L__BB2_17;
	add.s32 	%r68, %r1, %r84;
	max.u32 	%r50, %r46, %r68;
	setp.lt.u32 	%p2, %r68, %r46;
	selp.u32 	%r51, 1, 0, %p2;
	add.s32 	%r52, %r68, %r51;
	sub.s32 	%r53, %r50, %r52;
	div.u32 	%r54, %r53, %r84;
	add.s32 	%r55, %r54, %r51;
	add.s32 	%r4, %r55, 1;
	and.b32  	%r5, %r4, 3;
	setp.lt.u32 	%p3, %r55, 3;
	mov.f32 	%f23, 0fFF7FFFFF;
	mov.b32 	%r73, -1;
	mov.u32 	%r78, %r1;
	@%p3 bra 	$L__BB2_12;
	shl.b32 	%r57, %r84, 1;
	add.s32 	%r70, %r1, %r57;
	shl.b32 	%r7, %r84, 2;
	mad.lo.s32 	%r69, %r84, 3, %r1;
	and.b32  	%r58, %r4, -4;
	neg.s32 	%r67, %r58;
	mov.f32 	%f23, 0fFF7FFFFF;
	mov.b32 	%r73, -1;
	mov.u32 	%r78, %r1;
$L__BB2_3:
	mul.wide.u32 	%rd10, %r78, 4;
	add.s64 	%rd11, %rd2, %rd10;
	ld.global.f32 	%f2, [%rd11];
	setp.leu.f32 	%p4, %f2, %f23;
	@%p4 bra 	$L__BB2_5;
	add.s64 	%rd13, %rd1, %rd10;
	ld.global.u32 	%r73, [%rd13];
	mov.f32 	%f23, %f2;
$L__BB2_5:
	mul.wide.u32 	%rd14, %r68, 4;
	add.s64 	%rd15, %rd2, %rd14;
	ld.global.f32 	%f4, [%rd15];
	setp.leu.f32 	%p5, %f4, %f23;
	@%p5 bra 	$L__BB2_7;
	add.s64 	%rd17, %rd1, %rd14;
	ld.global.u32 	%r73, [%rd17];
	mov.f32 	%f23, %f4;
$L__BB2_7:
	add.s32 	%r20, %r78, %r84;
	mul.wide.u32 	%rd18, %r70, 4;
	add.s64 	%rd19, %rd2, %rd18;
	ld.global.f32 	%f6, [%rd19];
	setp.leu.f32 	%p6, %f6, %f23;
	@%p6 bra 	$L__BB2_9;
	add.s64 	%rd21, %rd1, %rd18;
	ld.global.u32 	%r73, [%rd21];
	mov.f32 	%f23, %f6;
$L__BB2_9:
	add.s32 	%r23, %r20, %r84;
	mul.wide.u32 	%rd22, %r69, 4;
	add.s64 	%rd23, %rd2, %rd22;
	ld.global.f32 	%f8, [%rd23];
	setp.leu.f32 	%p7, %f8, %f23;
	@%p7 bra 	$L__BB2_11;
	add.s64 	%rd25, %rd1, %rd22;
	ld.global.u32 	%r73, [%rd25];
	mov.f32 	%f23, %f8;
$L__BB2_11:
	add.s32 	%r59, %r23, %r84;
	add.s32 	%r78, %r59, %r84;
	add.s32 	%r70, %r70, %r7;
	add.s32 	%r69, %r69, %r7;
	add.s32 	%r68, %r68, %r7;
	add.s32 	%r67, %r67, 4;
	setp.ne.s32 	%p8, %r67, 0;
	@%p8 bra 	$L__BB2_3;
$L__BB2_12:
	setp.eq.s32 	%p9, %r5, 0;
	@%p9 bra 	$L__BB2_17;
	mul.wide.u32 	%rd29, %r78, 4;
	mul.wide.u32 	%rd4, %r84, 4;
	neg.s32 	%r80, %r5;
$L__BB2_14:
	.pragma "nounroll";
	add.s64 	%rd26, %rd2, %rd29;
	ld.global.f32 	%f13, [%rd26];
	setp.leu.f32 	%p10, %f13, %f23;
	@%p10 bra 	$L__BB2_16;
	add.s64 	%rd27, %rd1, %rd29;
	ld.global.u32 	%r73, [%rd27];
	mov.f32 	%f23, %f13;
$L__BB2_16:
	add.s64 	%rd29, %rd29, %rd4;
	add.s32 	%r80, %r80, 1;
	setp.ne.s32 	%p11, %r80, 0;
	@%p11 bra 	$L__BB2_14;
$L__BB2_17:
	shl.b32 	%r60, %r1, 2;
	mov.u32 	%r61, _ZZ15reduceBlockMaxsPfPiS0_iE8sMaxVals;
	add.s32 	%r41, %r61, %r60;
	st.shared.f32 	[%r41], %f23;
	mov.u32 	%r62, _ZZ15reduceBlockMaxsPfPiS0_iE11sMaxIndices;
	add.s32 	%r42, %r62, %r60;
	st.shared.u32 	[%r42], %r73;
	bar.sync 	0;
	setp.lt.u32 	%p12, %r84, 2;
	@%p12 bra 	$L__BB2_22;
$L__BB2_18:
	mov.u32 	%r43, %r84;
	shr.u32 	%r84, %r43, 1;
	setp.ge.u32 	%p13, %r1, %r84;
	@%p13 bra 	$L__BB2_21;
	shl.b32 	%r45, %r84, 2;
	add.s32 	%r63, %r41, %r45;
	ld.shared.f32 	%f16, [%r63];
	ld.shared.f32 	%f21, [%r41];
	setp.leu.f32 	%p14, %f16, %f21;
	@%p14 bra 	$L__BB2_21;
	st.shared.f32 	[%r41], %f16;
	add.s32 	%r64, %r42, %r45;
	ld.shared.u32 	%r65, [%r64];
	st.shared.u32 	[%r42], %r65;
$L__BB2_21:
	bar.sync 	0;
	setp.gt.u32 	%p15, %r43, 3;
	@%p15 bra 	$L__BB2_18;
$L__BB2_22:
	setp.ne.s32 	%p16, %r1, 0;
	@%p16 bra 	$L__BB2_24;
	ld.shared.u32 	%r66, [_ZZ15reduceBlockMaxsPfPiS0_iE11sMaxIndices];
	cvta.to.global.u64 	%rd28, %rd7;
	st.global.u32 	[%rd28], %r66;
$L__BB2_24:
	ret;

}
	// .globl	_Z6doSwapPfPiiS0_
.visible .entry _Z6doSwapPfPiiS0_(
	.param .u64 .ptr .align 1 _Z6doSwapPfPiiS0__param_0,
	.param .u64 .ptr .align 1 _Z6doSwapPfPiiS0__param_1,
	.param .u32 _Z6doSwapPfPiiS0__param_2,
	.param .u64 .ptr .align 1 _Z6doSwapPfPiiS0__param_3
)
{
	.reg .pred 	%p<2>;
	.reg .b32 	%r<5>;
	.reg .b32 	%f<3>;
	.reg .b64 	%rd<15>;

	ld.param.u64 	%rd2, [_Z6doSwapPfPiiS0__param_0];
	ld.param.u64 	%rd1, [_Z6doSwapPfPiiS0__param_1];
	ld.param.u32 	%r2, [_Z6doSwapPfPiiS0__param_2];
	ld.param.u64 	%rd3, [_Z6doSwapPfPiiS0__param_3];
	cvta.to.global.u64 	%rd4, %rd2;
	cvta.to.global.u64 	%rd5, %rd3;
	ld.global.u32 	%r1, [%rd5];
	mul.wide.s32 	%rd6, %r2, 4;
	add.s64 	%rd7, %rd4, %rd6;
	ld.global.f32 	%f1, [%rd7];
	mul.wide.s32 	%rd8, %r1, 4;
	add.s64 	%rd9, %rd4, %rd8;
	ld.global.f32 	%f2, [%rd9];
	st.global.f32 	[%rd7], %f2;
	st.global.f32 	[%rd9], %f1;
	setp.eq.s64 	%p1, %rd1, 0;
	@%p1 bra 	$L__BB3_2;
	cvta.to.global.u64 	%rd10, %rd1;
	add.s64 	%rd12, %rd10, %rd6;
	ld.global.u32 	%r3, [%rd12];
	add.s64 	%rd14, %rd10, %rd8;
	ld.global.u32 	%r4, [%rd14];
	st.global.u32 	[%rd12], %r4;
	st.global.u32 	[%rd14], %r3;
$L__BB3_2:
	ret;

}
	// .globl	_Z18concatenate_rangesPfPiiiiS_
.visible .entry _Z18concatenate_rangesPfPiiiiS_(
	.param .u64 .ptr .align 1 _Z18concatenate_rangesPfPiiiiS__param_0,
	.param .u64 .ptr .align 1 _Z18concatenate_rangesPfPiiiiS__param_1,
	.param .u32 _Z18concatenate_rangesPfPiiiiS__param_2,
	.param .u32 _Z18concatenate_rangesPfPiiiiS__param_3,
	.param .u32 _Z18concatenate_rangesPfPiiiiS__param_4,
	.param .u64 .ptr .align 1 _Z18concatenate_rangesPfPiiiiS__param_5
)
{
	.reg .pred 	%p<2>;
	.reg .b32 	%r<13>;
	.reg .b32 	%f<2>;
	.reg .b64 	%rd<13>;

	ld.param.u64 	%rd1, [_Z18concatenate_rangesPfPiiiiS__param_0];
	ld.param.u64 	%rd2, [_Z18concatenate_rangesPfPiiiiS__param_1];
	ld.param.u32 	%r3, [_Z18concatenate_rangesPfPiiiiS__param_2];
	ld.param.u32 	%r2, [_Z18concatenate_rangesPfPiiiiS__param_3];
	ld.param.u64 	%rd3, [_Z18concatenate_rangesPfPiiiiS__param_5];
	mov.u32 	%r4, %ntid.x;
	mov.u32 	%r5, %ctaid.x;
	mov.u32 	%r6, %tid.x;
	mad.lo.s32 	%r1, %r4, %r5, %r6;
	mul.lo.s32 	%r7, %r2, %r3;
	setp.ge.s32 	%p1, %r1, %r7;
	@%p1 bra 	$L__BB4_2;
	cvta.to.global.u64 	%rd4, %rd2;
	cvta.to.global.u64 	%rd5, %rd1;
	cvta.to.global.u64 	%rd6, %rd3;
	div.s32 	%r8, %r1, %r2;
	mul.lo.s32 	%r9, %r8, %r2;
	sub.s32 	%r10, %r1, %r9;
	mul.wide.s32 	%rd7, %r8, 4;
	add.s64 	%rd8, %rd4, %rd7;
	ld.global.u32 	%r11, [%rd8];
	mad.lo.s32 	%r12, %r11, %r2, %r10;
	mul.wide.s32 	%rd9, %r12, 4;
	add.s64 	%rd10, %rd5, %rd9;
	ld.global.f32 	%f1, [%rd10];
	mul.wide.s32 	%rd11, %r1, 4;
	add.s64 	%rd12, %rd6, %rd11;
	st.global.f32 	[%rd12], %f1;
$L__BB4_2:
	ret;

}


// ===== COMPILED SASS (sm_100) =====

	.target	sm_100

	.elftype	@"ET_EXEC"


//--------------------- .note.nv.tkinfo           --------------------------
	.section	.note.nv.tkinfo,"",@"SHT_NOTE"
	.sectionflags	@"SHF_NOTE_NV_TKINFO"
	.tkinfo
        /*0018*/ 	.word	0x00000002
        /*0030*/ 	.string	""
        /*0030*/ 	.string	"ptxas"
        /*0030*/ 	.string	"Cuda compilation tools, release 13.0, V13.0.88"
        /*0030*/ 	.string	"Build cuda_13.0.r13.0/compiler.36424714_0"
        /*0030*/ 	.string	"-arch sm_100 -m 64 "



//--------------------- .note.nv.cuinfo           --------------------------
	.section	.note.nv.cuinfo,"",@"SHT_NOTE"
	.sectionflags	@"SHF_NOTE_NV_CUINFO"
        /*0018*/ 	.short	0x0002
        /*001a*/ 	.short	0x0064
        /*001c*/ 	.short	0x0082
	.zero		2


//--------------------- .nv.info                  --------------------------
	.section	.nv.info,"",@"SHT_CUDA_INFO"
	.align	4


	//----- nvinfo : EIATTR_REGCOUNT
	.align		4
        /*0000*/ 	.byte	0x04, 0x2f
        /*0002*/ 	.short	(.L_1 - .L_0)
	.align		4
.L_0:
        /*0004*/ 	.word	index@(_Z14find_delegatesPfS_ii)
        /*0008*/ 	.word	0x0000001f


	//----- nvinfo : EIATTR_FRAME_SIZE
	.align		4
.L_1:
        /*000c*/ 	.byte	0x04, 0x11
        /*000e*/ 	.short	(.L_3 - .L_2)
	.align		4
.L_2:
        /*0010*/ 	.word	index@(_Z14find_delegatesPfS_ii)
        /*0014*/ 	.word	0x00000000


	//----- nvinfo : EIATTR_REGCOUNT
	.align		4
.L_3:
        /*0018*/ 	.byte	0x04, 0x2f
        /*001a*/ 	.short	(.L_5 - .L_4)
	.align		4
.L_4:
        /*001c*/ 	.word	index@(_Z12findLocalMaxPfS_Piii)
        /*0020*/ 	.word	0x0000000e


	//----- nvinfo : EIATTR_FRAME_SIZE
	.align		4
.L_5:
        /*0024*/ 	.byte	0x04, 0x11
        /*0026*/ 	.short	(.L_7 - .L_6)
	.align		4
.L_6:
        /*0028*/ 	.word	index@(_Z12findLocalMaxPfS_Piii)
        /*002c*/ 	.word	0x00000000


	//----- nvinfo : EIATTR_REGCOUNT
	.align		4
.L_7:
        /*0030*/ 	.byte	0x04, 0x2f
        /*0032*/ 	.short	(.L_9 - .L_8)
	.align		4
.L_8:
        /*0034*/ 	.word	index@(_Z15reduceBlockMaxsPfPiS0_i)
        /*0038*/ 	.word	0x0000001c


	//----- nvinfo : EIATTR_FRAME_SIZE
	.align		4
.L_9:
        /*003c*/ 	.byte	0x04, 0x11
        /*003e*/ 	.short	(.L_11 - .L_10)
	.align		4
.L_10:
        /*0040*/ 	.word	index@(_Z15reduceBlockMaxsPfPiS0_i)
        /*0044*/ 	.word	0x00000000


	//----- nvinfo : EIATTR_REGCOUNT
	.align		4
.L_11:
        /*0048*/ 	.byte	0x04, 0x2f
        /*004a*/ 	.short	(.L_13 - .L_12)
	.align		4
.L_12:
        /*004c*/ 	.word	index@(_Z6doSwapPfPiiS0_)
        /*0050*/ 	.word	0x00000012


	//----- nvinfo : EIATTR_FRAME_SIZE
	.align		4
.L_13:
        /*0054*/ 	.byte	0x04, 0x11
        /*0056*/ 	.short	(.L_15 - .L_14)
	.align		4
.L_14:
        /*0058*/ 	.word	index@(_Z6doSwapPfPiiS0_)
        /*005c*/ 	.word	0x00000000


	//----- nvinfo : EIATTR_REGCOUNT
	.align		4
.L_15:
        /*0060*/ 	.byte	0x04, 0x2f
        /*0062*/ 	.short	(.L_17 - .L_16)
	.align		4
.L_16:
        /*0064*/ 	.word	index@(_Z18concatenate_rangesPfPiiiiS_)
        /*0068*/ 	.word	0x0000000c


	//----- nvinfo : EIATTR_FRAME_SIZE
	.align		4
.L_17:
        /*006c*/ 	.byte	0x04, 0x11
        /*006e*/ 	.short	(.L_19 - .L_18)
	.align		4
.L_18:
        /*0070*/ 	.word	index@(_Z18concatenate_rangesPfPiiiiS_)
        /*0074*/ 	.word	0x00000000


	//----- nvinfo : EIATTR_MIN_STACK_SIZE
	.align		4
.L_19:
        /*0078*/ 	.byte	0x04, 0x12
        /*007a*/ 	.short	(.L_21 - .L_20)
	.align		4
.L_20:
        /*007c*/ 	.word	index@(_Z18concatenate_rangesPfPiiiiS_)
        /*0080*/ 	.word	0x00000000


	//----- nvinfo : EIATTR_MIN_STACK_SIZE
	.align		4
.L_21:
        /*0084*/ 	.byte	0x04, 0x12
        /*0086*/ 	.short	(.L_23 - .L_22)
	.align		4
.L_22:
        /*0088*/ 	.word	index@(_Z6doSwapPfPiiS0_)
        /*008c*/ 	.word	0x00000000


	//----- nvinfo : EIATTR_MIN_STACK_SIZE
	.align		4
.L_23:
        /*0090*/ 	.byte	0x04, 0x12
        /*0092*/ 	.short	(.L_25 - .L_24)
	.align		4
.L_24:
        /*0094*/ 	.word	index@(_Z15reduceBlockMaxsPfPiS0_i)
        /*0098*/ 	.word	0x00000000


	//----- nvinfo : EIATTR_MIN_STACK_SIZE
	.align		4
.L_25:
        /*009c*/ 	.byte	0x04, 0x12
        /*009e*/ 	.short	(.L_27 - .L_26)
	.align		4
.L_26:
        /*00a0*/ 	.word	index@(_Z12findLocalMaxPfS_Piii)
        /*00a4*/ 	.word	0x00000000


	//----- nvinfo : EIATTR_MIN_STACK_SIZE
	.align		4
.L_27:
        /*00a8*/ 	.byte	0x04, 0x12
        /*00aa*/ 	.short	(.L_29 - .L_28)
	.align		4
.L_28:
        /*00ac*/ 	.word	index@(_Z14find_delegatesPfS_ii)
        /*00b0*/ 	.word	0x00000000
.L_29:


//--------------------- .nv.compat                --------------------------
	.section	.nv.compat,"",@"SHT_CUDA_COMPAT_INFO"
	.align	4
        /*0000*/ 	.byte	0x02, 0x09, 0x00, 0x00, 0x02, 0x02, 0x01, 0x00, 0x02, 0x05, 0x05, 0x00, 0x03, 0x07, 0x01, 0x01
        /*0010*/ 	.byte	0x02, 0x03, 0x00, 0x00, 0x02, 0x06, 0x01, 0x00, 0x04, 0x0b, 0x08, 0x00, 0x09, 0x00, 0x00, 0x00
        /*0020*/ 	.byte	0x00, 0x00, 0x00, 0x00


//--------------------- .nv.info._Z18concatenate_rangesPfPiiiiS_ --------------------------
	.section	.nv.info._Z18concatenate_rangesPfPiiiiS_,"",@"SHT_CUDA_INFO"
	.sectionflags	@""
	.align	4


	//----- nvinfo : EIATTR_CUDA_API_VERSION
	.align		4
        /*0000*/ 	.byte	0x04, 0x37
        /*0002*/ 	.short	(.L_31 - .L_30)
.L_30:
        /*0004*/ 	.word	0x00000082


	//----- nvinfo : EIATTR_KPARAM_INFO
	.align		4
.L_31:
        /*0008*/ 	.byte	0x04, 0x17
        /*000a*/ 	.short	(.L_33 - .L_32)
.L_32:
        /*000c*/ 	.word	0x00000000
        /*0010*/ 	.short	0x0005
        /*0012*/ 	.short	0x0020
        /*0014*/ 	.byte	0x00, 0xf5, 0x21, 0x00


	//----- nvinfo : EIATTR_KPARAM_INFO
	.align		4
.L_33:
        /*0018*/ 	.byte	0x04, 0x17
        /*001a*/ 	.short	(.L_35 - .L_34)
.L_34:
        /*001c*/ 	.word	0x00000000
        /*0020*/ 	.short	0x0004
        /*0022*/ 	.short	0x0018
        /*0024*/ 	.byte	0x00, 0xf0, 0x11, 0x00


	//----- nvinfo : EIATTR_KPARAM_INFO
	.align		4
.L_35:
        /*0028*/ 	.byte	0x04, 0x17
        /*002a*/ 	.short	(.L_37 - .L_36)
.L_36:
        /*002c*/ 	.word	0x00000000
        /*0030*/ 	.short	0x0003
        /*0032*/ 	.short	0x0014
        /*0034*/ 	.byte	0x00, 0xf0, 0x11, 0x00


	//----- nvinfo : EIATTR_KPARAM_INFO
	.align		4
.L_37:
        /*0038*/ 	.byte	0x04, 0x17
        /*003a*/ 	.short	(.L_39 - .L_38)
.L_38:
        /*003c*/ 	.word	0x00000000
        /*0040*/ 	.short	0x0002
        /*0042*/ 	.short	0x0010
        /*0044*/ 	.byte	0x00, 0xf0, 0x11, 0x00


	//----- nvinfo : EIATTR_KPARAM_INFO
	.align		4
.L_39:
        /*0048*/ 	.byte	0x04, 0x17
        /*004a*/ 	.short	(.L_41 - .L_40)
.L_40:
        /*004c*/ 	.word	0x00000000
        /*0050*/ 	.short	0x0001
        /*0052*/ 	.short	0x0008
        /*0054*/ 	.byte	0x00, 0xf5, 0x21, 0x00


	//----- nvinfo : EIATTR_KPARAM_INFO
	.align		4
.L_41:
        /*0058*/ 	.byte	0x04, 0x17
        /*005a*/ 	.short	(.L_43 - .L_42)
.L_42:
        /*005c*/ 	.word	0x00000000
        /*0060*/ 	.short	0x0000
        /*0062*/ 	.short	0x0000
        /*0064*/ 	.byte	0x00, 0xf5, 0x21, 0x00


	//----- nvinfo : EIATTR_SPARSE_MMA_MASK
	.align		4
.L_43:
        /*0068*/ 	.byte	0x03, 0x50
        /*006a*/ 	.short	0x0000


	//----- nvinfo : EIATTR_MAXREG_COUNT
	.align		4
        /*006c*/ 	.byte	0x03, 0x1b
        /*006e*/ 	.short	0x00ff


	//----- nvinfo : EIATTR_MERCURY_ISA_VERSION
	.align		4
        /*0070*/ 	.byte	0x03, 0x5f
        /*0072*/ 	.short	0x0101


	//----- nvinfo : EIATTR_VRC_CTA_INIT_COUNT
	.align		4
        /*0074*/ 	.byte	0x02, 0x4a
	.zero		1
	.zero		1


	//----- nvinfo : EIATTR_EXIT_INSTR_OFFSETS
	.align		4
        /*0078*/ 	.byte	0x04, 0x1c
        /*007a*/ 	.short	(.L_45 - .L_44)


	//   ....[0]....
.L_44:
        /*007c*/ 	.word	0x00000080


	//   ....[1]....
        /*0080*/ 	.word	0x000002e0


	//----- nvinfo : EIATTR_CBANK_PARAM_SIZE
	.align		4
.L_45:
        /*0084*/ 	.byte	0x03, 0x19
        /*0086*/ 	.short	0x0028


	//----- nvinfo : EIATTR_PARAM_CBANK
	.align		4
        /*0088*/ 	.byte	0x04, 0x0a
        /*008a*/ 	.short	(.L_47 - .L_46)
	.align		4
.L_46:
        /*008c*/ 	.word	index@(.nv.constant0._Z18concatenate_rangesPfPiiiiS_)
        /*0090*/ 	.short	0x0380
        /*0092*/ 	.short	0x0028


	//----- nvinfo : EIATTR_SW_WAR
	.align		4
.L_47:
        /*0094*/ 	.byte	0x04, 0x36
        /*0096*/ 	.short	(.L_49 - .L_48)
.L_48:
        /*0098*/ 	.word	0x00000008
.L_49:


//--------------------- .nv.info._Z6doSwapPfPiiS0_ --------------------------
	.section	.nv.info._Z6doSwapPfPiiS0_,"",@"SHT_CUDA_INFO"
	.sectionflags	@""
	.align	4


	//----- nvinfo : EIATTR_CUDA_API_VERSION
	.align		4
        /*0000*/ 	.byte	0x04, 0x37
        /*0002*/ 	.short	(.L_51 - .L_50)
.L_50:
        /*0004*/ 	.word	0x00000082


	//----- nvinfo : EIATTR_KPARAM_INFO
	.align		4
.L_51:
        /*0008*/ 	.byte	0x04, 0x17
        /*000a*/ 	.short	(.L_53 - .L_52)
.L_52:
        /*000c*/ 	.word	0x00000000
        /*0010*/ 	.short	0x0003
        /*0012*/ 	.short	0x0018
        /*0014*/ 	.byte	0x00, 0xf5, 0x21, 0x00


	//----- nvinfo : EIATTR_KPARAM_INFO
	.align		4
.L_53:
        /*0018*/ 	.byte	0x04, 0x17
        /*001a*/ 	.short	(.L_55 - .L_54)
.L_54:
        /*001c*/ 	.word	0x00000000
        /*0020*/ 	.short	0x0002
        /*0022*/ 	.short	0x0010
        /*0024*/ 	.byte	0x00, 0xf0, 0x11, 0x00


	//----- nvinfo : EIATTR_KPARAM_INFO
	.align		4
.L_55:
        /*0028*/ 	.byte	0x04, 0x17
        /*002a*/ 	.short	(.L_57 - .L_56)
.L_56:
        /*002c*/ 	.word	0x00000000
        /*0030*/ 	.short	0x0001
        /*0032*/ 	.short	0x0008
        /*0034*/ 	.byte	0x00, 0xf5, 0x21, 0x00


	//----- nvinfo : EIATTR_KPARAM_INFO
	.align		4
.L_57:
        /*0038*/ 	.byte	0x04, 0x17
        /*003a*/ 	.short	(.L_59 - .L_58)
.L_58:
        /*003c*/ 	.word	0x00000000
        /*0040*/ 	.short	0x0000
        /*0042*/ 	.short	0x0000
        /*0044*/ 	.byte	0x00, 0xf5, 0x21, 0x00


	//----- nvinfo : EIATTR_SPARSE_MMA_MASK
	.align		4
.L_59:
        /*0048*/ 	.byte	0x03, 0x50
        /*004a*/ 	.short	0x0000


	//----- nvinfo : EIATTR_MAXREG_COUNT
	.align		4
        /*004c*/ 	.byte	0x03, 0x1b
        /*004e*/ 	.short	0x00ff


	//----- nvinfo : EIATTR_MERCURY_ISA_VERSION
	.align		4
        /*0050*/ 	.byte	0x03, 0x5f
        /*0052*/ 	.short	0x0101


	//----- nvinfo : EIATTR_VRC_CTA_INIT_COUNT
	.align		4
        /*0054*/ 	.byte	0x02, 0x4a
	.zero		1
	.zero		1


	//----- nvinfo : EIATTR_EXIT_INSTR_OFFSETS
	.align		4
        /*0058*/ 	.byte	0x04, 0x1c
        /*005a*/ 	.short	(.L_61 - .L_60)


	//   ....[0]....
.L_60:
        /*005c*/ 	.word	0x000000f0


	//   ....[1]....
        /*0060*/ 	.word	0x00000170


	//----- nvinfo : EIATTR_CBANK_PARAM_SIZE
	.align		4
.L_61:
        /*0064*/ 	.byte	0x03, 0x19
        /*0066*/ 	.short	0x0020


	//----- nvinfo : EIATTR_PARAM_CBANK
	.align		4
        /*0068*/ 	.byte	0x04, 0x0a
        /*006a*/ 	.short	(.L_63 - .L_62)
	.align		4
.L_62:
        /*006c*/ 	.word	index@(.nv.constant0._Z6doSwapPfPiiS0_)
        /*0070*/ 	.short	0x0380
        /*0072*/ 	.short	0x0020


	//----- nvinfo : EIATTR_SW_WAR
	.align		4
.L_63:
        /*0074*/ 	.byte	0x04, 0x36
        /*0076*/ 	.short	(.L_65 - .L_64)
.L_64:
        /*0078*/ 	.word	0x00000008
.L_65:


//--------------------- .nv.info._Z15reduceBlockMaxsPfPiS0_i --------------------------
	.section	.nv.info._Z15reduceBlockMaxsPfPiS0_i,"",@"SHT_CUDA_INFO"
	.sectionflags	@""
	.align	4


	//----- nvinfo : EIATTR_CUDA_API_VERSION
	.align		4
        /*0000*/ 	.byte	0x04, 0x37
        /*0002*/ 	.short	(.L_67 - .L_66)
.L_66:
        /*0004*/ 	.word	0x00000082


	//----- nvinfo : EIATTR_KPARAM_INFO
	.align		4
.L_67:
        /*0008*/ 	.byte	0x04, 0x17
        /*000a*/ 	.short	(.L_69 - .L_68)
.L_68:
        /*000c*/ 	.word	0x00000000
        /*0010*/ 	.short	0x0003
        /*0012*/ 	.short	0x0018
        /*0014*/ 	.byte	0x00, 0xf0, 0x11, 0x00


	//----- nvinfo : EIATTR_KPARAM_INFO
	.align		4
.L_69:
        /*0018*/ 	.byte	0x04, 0x17
        /*001a*/ 	.short	(.L_71 - .L_70)
.L_70:
        /*001c*/ 	.word	0x00000000
        /*0020*/ 	.short	0x0002
        /*0022*/ 	.short	0x0010
        /*0024*/ 	.byte	0x00, 0xf5, 0x21, 0x00


	//----- nvinfo : EIATTR_KPARAM_INFO
	.align		4
.L_71:
        /*0028*/ 	.byte	0x04, 0x17
        /*002a*/ 	.short	(.L_73 - .L_72)
.L_72:
        /*002c*/ 	.word	0x00000000
        /*0030*/ 	.short	0x0001
        /*0032*/ 	.short	0x0008
        /*0034*/ 	.byte	0x00, 0xf5, 0x21, 0x00


	//----- nvinfo : EIATTR_KPARAM_INFO
	.align		4
.L_73:
        /*0038*/ 	.byte	0x04, 0x17
        /*003a*/ 	.short	(.L_75 - .L_74)
.L_74:
        /*003c*/ 	.word	0x00000000
        /*0040*/ 	.short	0x0000
        /*0042*/ 	.short	0x0000
        /*0044*/ 	.byte	0x00, 0xf5, 0x21, 0x00


	//----- nvinfo : EIATTR_SPARSE_MMA_MASK
	.align		4
.L_75:
        /*0048*/ 	.byte	0x03, 0x50
        /*004a*/ 	.short	0x0000


	//----- nvinfo : EIATTR_MAXREG_COUNT
	.align		4
        /*004c*/ 	.byte	0x03, 0x1b
        /*004e*/ 	.short	0x00ff


	//----- nvinfo : EIATTR_NUM_BARRIERS
	.align		4
        /*0050*/ 	.byte	0x02, 0x4c
        /*0052*/ 	.byte	0x01
	.zero		1


	//----- nvinfo : EIATTR_MERCURY_ISA_VERSION
	.align		4
        /*0054*/ 	.byte	0x03, 0x5f
        /*0056*/ 	.short	0x0101


	//----- nvinfo : EIATTR_VRC_CTA_INIT_COUNT
	.align		4
        /*0058*/ 	.byte	0x02, 0x4a
	.zero		1
	.zero		1


	//----- nvinfo : EIATTR_EXIT_INSTR_OFFSETS
	.align		4
        /*005c*/ 	.byte	0x04, 0x1c
        /*005e*/ 	.short	(.L_77 - .L_76)


	//   ....[0]....
.L_76:
        /*0060*/ 	.word	0x00001710


	//   ....[1]....
        /*0064*/ 	.word	0x00001780


	//----- nvinfo : EIATTR_CRS_STACK_SIZE
	.align		4
.L_77:
        /*0068*/ 	.byte	0x04, 0x1e
        /*006a*/ 	.short	(.L_79 - .L_78)
.L_78:
        /*006c*/ 	.word	0x00000000


	//----- nvinfo : EIATTR_CBANK_PARAM_SIZE
	.align		4
.L_79:
        /*0070*/ 	.byte	0x03, 0x19
        /*0072*/ 	.short	0x001c


	//----- nvinfo : EIATTR_PARAM_CBANK
	.align		4
        /*0074*/ 	.byte	0x04, 0x0a
        /*0076*/ 	.short	(.L_81 - .L_80)
	.align		4
.L_80:
        /*0078*/ 	.word	index@(.nv.constant0._Z15reduceBlockMaxsPfPiS0_i)
        /*007c*/ 	.short	0x0380
        /*007e*/ 	.short	0x001c


	//----- nvinfo : EIATTR_SW_WAR
	.align		4
.L_81:
        /*0080*/ 	.byte	0x04, 0x36
        /*0082*/ 	.short	(.L_83 - .L_82)
.L_82:
        /*0084*/ 	.word	0x00000008
.L_83:


//--------------------- .nv.info._Z12findLocalMaxPfS_Piii --------------------------
	.section	.nv.info._Z12findLocalMaxPfS_Piii,"",@"SHT_CUDA_INFO"
	.sectionflags	@""
	.align	4


	//----- nvinfo : EIATTR_CUDA_API_VERSION
	.align		4
        /*0000*/ 	.byte	0x04, 0x37
        /*0002*/ 	.short	(.L_85 - .L_84)
.L_84:
        /*0004*/ 	.word	0x00000082


	//----- nvinfo : EIATTR_KPARAM_INFO
	.align		4
.L_85:
        /*0008*/ 	.byte	0x04, 0x17
        /*000a*/ 	.short	(.L_87 - .L_86)
.L_86:
        /*000c*/ 	.word	0x00000000
        /*0010*/ 	.short	0x0004
        /*0012*/ 	.short	0x001c
        /*0014*/ 	.byte	0x00, 0xf0, 0x11, 0x00


	//----- nvinfo : EIATTR_KPARAM_INFO
	.align		4
.L_87:
        /*0018*/ 	.byte	0x04, 0x17
        /*001a*/ 	.short	(.L_89 - .L_88)
.L_88:
        /*001c*/ 	.word	0x00000000
        /*0020*/ 	.short	0x0003
        /*0022*/ 	.short	0x0018
        /*0024*/ 	.byte	0x00, 0xf0, 0x11, 0x00


	//----- nvinfo : EIATTR_KPARAM_INFO
	.align		4
.L_89:
        /*0028*/ 	.byte	0x04, 0x17
        /*002a*/ 	.short	(.L_91 - .L_90)
.L_90:
        /*002c*/ 	.word	0x00000000
        /*0030*/ 	.short	0x0002
        /*0032*/ 	.short	0x0010
        /*0034*/ 	.byte	0x00, 0xf5, 0x21, 0x00


	//----- nvinfo : EIATTR_KPARAM_INFO
	.align		4
.L_91:
        /*0038*/ 	.byte	0x04, 0x17
        /*003a*/ 	.short	(.L_93 - .L_92)
.L_92:
        /*003c*/ 	.word	0x00000000
        /*0040*/ 	.short	0x0001
        /*0042*/ 	.short	0x0008
        /*0044*/ 	.byte	0x00, 0xf5, 0x21, 0x00


	//----- nvinfo : EIATTR_KPARAM_INFO
	.align		4
.L_93:
        /*0048*/ 	.byte	0x04, 0x17
        /*004a*/ 	.short	(.L_95 - .L_94)
.L_94:
        /*004c*/ 	.word	0x00000000
        /*0050*/ 	.short	0x0000
        /*0052*/ 	.short	0x0000
        /*0054*/ 	.byte	0x00, 0xf5, 0x21, 0x00


	//----- nvinfo : EIATTR_SPARSE_MMA_MASK
	.align		4
.L_95:
        /*0058*/ 	.byte	0x03, 0x50
        /*005a*/ 	.short	0x0000


	//----- nvinfo : EIATTR_MAXREG_COUNT
	.align		4
        /*005c*/ 	.byte	0x03, 0x1b
        /*005e*/ 	.short	0x00ff


	//----- nvinfo : EIATTR_NUM_BARRIERS
	.align		4
        /*0060*/ 	.byte	0x02, 0x4c
        /*0062*/ 	.byte	0x01
	.zero		1


	//----- nvinfo : EIATTR_MERCURY_ISA_VERSION
	.align		4
        /*0064*/ 	.byte	0x03, 0x5f
        /*0066*/ 	.short	0x0101


	//----- nvinfo : EIATTR_VRC_CTA_INIT_COUNT
	.align		4
        /*0068*/ 	.byte	0x02, 0x4a
	.zero		1
	.zero		1


	//----- nvinfo : EIATTR_EXIT_INSTR_OFFSETS
	.align		4
        /*006c*/ 	.byte	0x04, 0x1c
        /*006e*/ 	.short	(.L_97 - .L_96)


	//   ....[0]....
.L_96:
        /*0070*/ 	.word	0x000002c0


	//   ....[1]....
        /*0074*/ 	.word	0x00000540


	//   ....[2]....
        /*0078*/ 	.word	0x00000610


	//----- nvinfo : EIATTR_CRS_STACK_SIZE
	.align		4
.L_97:
        /*007c*/ 	.byte	0x04, 0x1e
        /*007e*/ 	.short	(.L_99 - .L_98)
.L_98:
        /*0080*/ 	.word	0x00000000


	//----- nvinfo : EIATTR_CBANK_PARAM_SIZE
	.align		4
.L_99:
        /*0084*/ 	.byte	0x03, 0x19
        /*0086*/ 	.short	0x0020


	//----- nvinfo : EIATTR_PARAM_CBANK
	.align		4
        /*0088*/ 	.byte	0x04, 0x0a
        /*008a*/ 	.short	(.L_101 - .L_100)
	.align		4
.L_100:
        /*008c*/ 	.word	index@(.nv.constant0._Z12findLocalMaxPfS_Piii)
        /*0090*/ 	.short	0x0380
        /*0092*/ 	.short	0x0020


	//----- nvinfo : EIATTR_SW_WAR
	.align		4
.L_101:
        /*0094*/ 	.byte	0x04, 0x36
        /*0096*/ 	.short	(.L_103 - .L_102)
.L_102:
        /*0098*/ 	.word	0x00000008
.L_103:


//--------------------- .nv.info._Z14find_delegatesPfS_ii --------------------------
	.section	.nv.info._Z14find_delegatesPfS_ii,"",@"SHT_CUDA_INFO"
	.sectionflags	@""
	.align	4


	//----- nvinfo : EIATTR_CUDA_API_VERSION
	.align		4
        /*0000*/ 	.byte	0x04, 0x37
        /*0002*/ 	.short	(.L_105 - .L_104)
.L_104:
        /*0004*/ 	.word	0x00000082


	//----- nvinfo : EIATTR_KPARAM_INFO
	.align		4
.L_105:
        /*0008*/ 	.byte	0x04, 0x17
        /*000a*/ 	.short	(.L_107 - .L_106)
.L_106:
        /*000c*/ 	.word	0x00000000
        /*0010*/ 	.short	0x0003
        /*0012*/ 	.short	0x0014
        /*0014*/ 	.byte	0x00, 0xf0, 0x11, 0x00


	//----- nvinfo : EIATTR_KPARAM_INFO
	.align		4
.L_107:
        /*0018*/ 	.byte	0x04, 0x17
        /*001a*/ 	.short	(.L_109 - .L_108)
.L_108:
        /*001c*/ 	.word	0x00000000
        /*0020*/ 	.short	0x0002
        /*0022*/ 	.short	0x0010
        /*0024*/ 	.byte	0x00, 0xf0, 0x11, 0x00


	//----- nvinfo : EIATTR_KPARAM_INFO
	.align		4
.L_109:
        /*0028*/ 	.byte	0x04, 0x17
        /*002a*/ 	.short	(.L_111 - .L_110)
.L_110:
        /*002c*/ 	.word	0x00000000
        /*0030*/ 	.short	0x0001
        /*0032*/ 	.short	0x0008
        /*0034*/ 	.byte	0x00, 0xf5, 0x21, 0x00


	//----- nvinfo : EIATTR_KPARAM_INFO
	.align		4
.L_111:
        /*0038*/ 	.byte	0x04, 0x17
        /*003a*/ 	.short	(.L_113 - .L_112)
.L_112:
        /*003c*/ 	.word	0x00000000
        /*0040*/ 	.short	0x0000
        /*0042*/ 	.short	0x0000
        /*0044*/ 	.byte	0x00, 0xf5, 0x21, 0x00


	//----- nvinfo : EIATTR_SPARSE_MMA_MASK
	.align		4
.L_113:
        /*0048*/ 	.byte	0x03, 0x50
        /*004a*/ 	.short	0x0000


	//----- nvinfo : EIATTR_MAXREG_COUNT
	.align		4
        /*004c*/ 	.byte	0x03, 0x1b
        /*004e*/ 	.short	0x00ff


	//----- nvinfo : EIATTR_MERCURY_ISA_VERSION
	.align		4
        /*0050*/ 	.byte	0x03, 0x5f
        /*0052*/ 	.short	0x0101


	//----- nvinfo : EIATTR_VRC_CTA_INIT_COUNT
	.align		4
        /*0054*/ 	.byte	0x02, 0x4a
	.zero		1
	.zero		1


	//----- nvinfo : EIATTR_EXIT_INSTR_OFFSETS
	.align		4
        /*0058*/ 	.byte	0x04, 0x1c
        /*005a*/ 	.short	(.L_115 - .L_114)


	//   ....[0]....
.L_114:
        /*005c*/ 	.word	0x000009b0


	//----- nvinfo : EIATTR_CRS_STACK_SIZE
	.align		4
.L_115:
        /*0060*/ 	.byte	0x04, 0x1e
        /*0062*/ 	.short	(.L_117 - .L_116)
.L_116:
        /*0064*/ 	.word	0x00000000


	//----- nvinfo : EIATTR_CBANK_PARAM_SIZE
	.align		4
.L_117:
        /*0068*/ 	.byte	0x03, 0x19
        /*006a*/ 	.short	0x0018


	//----- nvinfo : EIATTR_PARAM_CBANK
	.align		4
        /*006c*/ 	.byte	0x04, 0x0a
        /*006e*/ 	.short	(.L_119 - .L_118)
	.align		4
.L_118:
        /*0070*/ 	.word	index@(.nv.constant0._Z14find_delegatesPfS_ii)
        /*0074*/ 	.short	0x0380
        /*0076*/ 	.short	0x0018


	//----- nvinfo : EIATTR_SW_WAR
	.align		4
.L_119:
        /*0078*/ 	.byte	0x04, 0x36
        /*007a*/ 	.short	(.L_121 - .L_120)
.L_120:
        /*007c*/ 	.word	0x00000008
.L_121:


//--------------------- .nv.callgraph             --------------------------
	.section	.nv.callgraph,"",@"SHT_CUDA_CALLGRAPH"
	.align	4
	.sectionentsize	8
	.align		4
        /*0000*/ 	.word	0x00000000
	.align		4
        /*0004*/ 	.word	0xffffffff
	.align		4
        /*0008*/ 	.word	0x00000000
	.align		4
        /*000c*/ 	.word	0xfffffffe
	.align		4
        /*0010*/ 	.word	0x00000000
	.align		4
        /*0014*/ 	.word	0xfffffffd
	.align		4
        /*0018*/ 	.word	0x00000000
	.align		4
        /*001c*/ 	.word	0xfffffffc


//--------------------- .text._Z18concatenate_rangesPfPiiiiS_ --------------------------
	.section	.text._Z18concatenate_rangesPfPiiiiS_,"ax",@progbits
	.align	128
        .global         _Z18concatenate_rangesPfPiiiiS_
        .type           _Z18concatenate_rangesPfPiiiiS_,@function
        .size           _Z18concatenate_rangesPfPiiiiS_,(.L_x_37 - _Z18concatenate_rangesPfPiiiiS_)
        .other          _Z18concatenate_rangesPfPiiiiS_,@"STO_CUDA_ENTRY STV_DEFAULT"
_Z18concatenate_rangesPfPiiiiS_:
.text._Z18concatenate_rangesPfPiiiiS_:
[----:B------:R-:W-:Y:S01]  /*0000*/  LDC R1, c[0x0][0x37c] ;  /* 0x0000df00ff017b82 */ /* 0x000fe20000000800 */
[----:B------:R-:W0:Y:S07]  /*0010*/  S2R R0, SR_CTAID.X ;  /* 0x0000000000007919 */ /* 0x000e2e0000002500 */
[----:B------:R-:W1:Y:S01]  /*0020*/  LDC.64 R2, c[0x0][0x390] ;  /* 0x0000e400ff027b82 */ /* 0x000e620000000a00 */
[----:B------:R-:W0:Y:S01]  /*0030*/  LDCU UR4, c[0x0][0x360] ;  /* 0x00006c00ff0477ac */ /* 0x000e220008000800 */
[----:B------:R-:W0:Y:S02]  /*0040*/  S2R R5, SR_TID.X ;  /* 0x0000000000057919 */ /* 0x000e240000002100 */
[----:B0-----:R-:W-:-:S02]  /*0050*/  IMAD R0, R0, UR4, R5 ;  /* 0x0000000400007c24 */ /* 0x001fc4000f8e0205 */
[----:B-1----:R-:W-:-:S05]  /*0060*/  IMAD R5, R3, R2, RZ ;  /* 0x0000000203057224 */ /* 0x002fca00078e02ff */
[----:B------:R-:W-:-:S13]  /*0070*/  ISETP.GE.AND P0, PT, R0, R5, PT ;  /* 0x000000050000720c */ /* 0x000fda0003f06270 */
[----:B------:R-:W-:Y:S05]  /*0080*/  @P0 EXIT ;  /* 0x000000000000094d */ /* 0x000fea0003800000 */
[----:B------:R-:W-:Y:S01]  /*0090*/  IABS R7, R3 ;  /* 0x0000000300077213 */ /* 0x000fe20000000000 */
[----:B------:R-:W0:Y:S01]  /*00a0*/  LDCU.64 UR4, c[0x0][0x358] ;  /* 0x00006b00ff0477ac */ /* 0x000e220008000a00 */
[----:B------:R-:W-:Y:S02]  /*00b0*/  IABS R8, R0 ;  /* 0x0000000000087213 */ /* 0x000fe40000000000 */
[----:B------:R-:W1:Y:S08]  /*00c0*/  I2F.RP R2, R7 ;  /* 0x0000000700027306 */ /* 0x000e700000209400 */
[----:B-1----:R-:W1:Y:S02]  /*00d0*/  MUFU.RCP R2, R2 ;  /* 0x0000000200027308 */ /* 0x002e640000001000 */
[----:B-1----:R-:W-:-:S06]  /*00e0*/  IADD3 R4, PT, PT, R2, 0xffffffe, RZ ;  /* 0x0ffffffe02047810 */ /* 0x002fcc0007ffe0ff */
[----:B------:R1:W2:Y:S02]  /*00f0*/  F2I.FTZ.U32.TRUNC.NTZ R5, R4 ;  /* 0x0000000400057305 */ /* 0x0002a4000021f000 */
[----:B-1----:R-:W-:Y:S02]  /*0100*/  HFMA2 R4, -RZ, RZ, 0, 0 ;  /* 0x00000000ff047431 */ /* 0x002fe400000001ff */
[----:B--2---:R-:W-:-:S04]  /*0110*/  IMAD.MOV R6, RZ, RZ, -R5 ;  /* 0x000000ffff067224 */ /* 0x004fc800078e0a05 */
[----:B------:R-:W-:-:S04]  /*0120*/  IMAD R9, R6, R7, RZ ;  /* 0x0000000706097224 */ /* 0x000fc800078e02ff */
[----:B------:R-:W-:-:S06]  /*0130*/  IMAD.HI.U32 R5, R5, R9, R4 ;  /* 0x0000000905057227 */ /* 0x000fcc00078e0004 */
[----:B------:R-:W-:Y:S02]  /*0140*/  IMAD.HI.U32 R6, R5, R8, RZ ;  /* 0x0000000805067227 */ /* 0x000fe400078e00ff */
[----:B------:R-:W1:Y:S02]  /*0150*/  LDC.64 R4, c[0x0][0x388] ;  /* 0x0000e200ff047b82 */ /* 0x000e640000000a00 */
[----:B------:R-:W-:-:S04]  /*0160*/  IMAD.MOV R2, RZ, RZ, -R6 ;  /* 0x000000ffff027224 */ /* 0x000fc800078e0a06 */
[----:B------:R-:W-:-:S05]  /*0170*/  IMAD R2, R7, R2, R8 ;  /* 0x0000000207027224 */ /* 0x000fca00078e0208 */
[----:B------:R-:W-:-:S13]  /*0180*/  ISETP.GT.U32.AND P2, PT, R7, R2, PT ;  /* 0x000000020700720c */ /* 0x000fda0003f44070 */
[-C--:B------:R-:W-:Y:S01]  /*0190*/  @!P2 IADD3 R2, PT, PT, R2, -R7.reuse, RZ ;  /* 0x800000070202a210 */ /* 0x080fe20007ffe0ff */
[----:B------:R-:W-:Y:S01]  /*01a0*/  @!P2 VIADD R6, R6, 0x1 ;  /* 0x000000010606a836 */ /* 0x000fe20000000000 */
[----:B------:R-:W-:Y:S02]  /*01b0*/  ISETP.NE.AND P2, PT, R3, RZ, PT ;  /* 0x000000ff0300720c */ /* 0x000fe40003f45270 */
[----:B------:R-:W-:Y:S02]  /*01c0*/  ISETP.GE.U32.AND P0, PT, R2, R7, PT ;  /* 0x000000070200720c */ /* 0x000fe40003f06070 */
[----:B------:R-:W-:-:S04]  /*01d0*/  LOP3.LUT R2, R0, R3, RZ, 0x3c, !PT ;  /* 0x0000000300027212 */ /* 0x000fc800078e3cff */
[----:B------:R-:W-:-:S07]  /*01e0*/  ISETP.GE.AND P1, PT, R2, RZ, PT ;  /* 0x000000ff0200720c */ /* 0x000fce0003f26270 */
[----:B------:R-:W-:-:S05]  /*01f0*/  @P0 IADD3 R6, PT, PT, R6, 0x1, RZ ;  /* 0x0000000106060810 */ /* 0x000fca0007ffe0ff */
[----:B------:R-:W-:Y:S02]  /*0200*/  IMAD.MOV.U32 R9, RZ, RZ, R6 ;  /* 0x000000ffff097224 */ /* 0x000fe400078e0006 */
[----:B------:R-:W2:Y:S03]  /*0210*/  LDC.64 R6, c[0x0][0x380] ;  /* 0x0000e000ff067b82 */ /* 0x000ea60000000a00 */
[----:B------:R-:W-:Y:S02]  /*0220*/  @!P1 IADD3 R9, PT, PT, -R9, RZ, RZ ;  /* 0x000000ff09099210 */ /* 0x000fe40007ffe1ff */
[----:B------:R-:W-:-:S05]  /*0230*/  @!P2 LOP3.LUT R9, RZ, R3, RZ, 0x33, !PT ;  /* 0x00000003ff09a212 */ /* 0x000fca00078e33ff */
[----:B-1----:R-:W-:-:S06]  /*0240*/  IMAD.WIDE R4, R9, 0x4, R4 ;  /* 0x0000000409047825 */ /* 0x002fcc00078e0204 */
[----:B0-----:R-:W3:Y:S01]  /*0250*/  LDG.E R4, desc[UR4][R4.64] ;  /* 0x0000000404047981 */ /* 0x001ee2000c1e1900 */
[----:B------:R-:W-:-:S05]  /*0260*/  IADD3 R2, PT, PT, -R9, RZ, RZ ;  /* 0x000000ff09027210 */ /* 0x000fca0007ffe1ff */
[----:B------:R-:W-:-:S04]  /*0270*/  IMAD R2, R3, R2, R0 ;  /* 0x0000000203027224 */ /* 0x000fc800078e0200 */
[----:B---3--:R-:W-:-:S04]  /*0280*/  IMAD R3, R4, R3, R2 ;  /* 0x0000000304037224 */ /* 0x008fc800078e0202 */
[----:B--2---:R-:W-:Y:S02]  /*0290*/  IMAD.WIDE R2, R3, 0x4, R6 ;  /* 0x0000000403027825 */ /* 0x004fe400078e0206 */
[----:B------:R-:W0:Y:S04]  /*02a0*/  LDC.64 R6, c[0x0][0x3a0] ;  /* 0x0000e800ff067b82 */ /* 0x000e280000000a00 */
[----:B------:R-:W2:Y:S01]  /*02b0*/  LDG.E R3, desc[UR4][R2.64] ;  /* 0x0000000402037981 */ /* 0x000ea2000c1e1900 */
[----:B0-----:R-:W-:-:S05]  /*02c0*/  IMAD.WIDE R6, R0, 0x4, R6 ;  /* 0x0000000400067825 */ /* 0x001fca00078e0206 */
[----:B--2---:R-:W-:Y:S01]  /*02d0*/  STG.E desc[UR4][R6.64], R3 ;  /* 0x0000000306007986 */ /* 0x004fe2000c101904 */
[----:B------:R-:W-:Y:S05]  /*02e0*/  EXIT ;  /* 0x000000000000794d */ /* 0x000fea0003800000 */
.L_x_0:
[----:B------:R-:W-:-:S00]  /*02f0*/  BRA `(.L_x_0) ;  /* 0xfffffffc00fc7947 */ /* 0x000fc0000383ffff */
[----:B------:R-:W-:-:S00]  /*0300*/  NOP ;  /* 0x0000000000007918 */ /* 0x000fc00000000000 */
[----:B------:R-:W-:-:S00]  /*0310*/  NOP ;  /* 0x0000000000007918 */ /* 0x000fc00000000000 */
[----:B------:R-:W-:-:S00]  /*0320*/  NOP ;  /* 0x0000000000007918 */ /* 0x000fc00000000000 */
[----:B------:R-:W-:-:S00]  /*0330*/  NOP ;  /* 0x0000000000007918 */ /* 0x000fc00000000000 */
[----:B------:R-:W-:-:S00]  /*0340*/  NOP ;  /* 0x0000000000007918 */ /* 0x000fc00000000000 */
[----:B------:R-:W-:-:S00]  /*0350*/  NOP ;  /* 0x0000000000007918 */ /* 0x000fc00000000000 */
[----:B------:R-:W-:-:S00]  /*0360*/  NOP ;  /* 0x0000000000007918 */ /* 0x000fc00000000000 */
[----:B------:R-:W-:-:S00]  /*0370*/  NOP ;  /* 0x0000000000007918 */ /* 0x000fc00000000000 */
.L_x_37:


//--------------------- .text._Z6doSwapPfPiiS0_   --------------------------
	.section	.text._Z6doSwapPfPiiS0_,"ax",@progbits
	.align	128
        .global         _Z6doSwapPfPiiS0_
        .type           _Z6doSwapPfPiiS0_,@function
        .size           _Z6doSwapPfPiiS0_,(.L_x_38 - _Z6doSwapPfPiiS0_)
        .other          _Z6doSwapPfPiiS0_,@"STO_CUDA_ENTRY STV_DEFAULT"
_Z6doSwapPfPiiS0_:
.text._Z6doSwapPfPiiS0_:
[----:B------:R-:W-:Y:S08]  /*0000*/  LDC R1, c[0x0][0x37c] ;  /* 0x0000df00ff017b82 */ /* 0x000ff00000000800 */
[----:B------:R-:W0:Y:S01]  /*0010*/  LDC.64 R2, c[0x0][0x398] ;  /* 0x0000e600ff027b82 */ /* 0x000e220000000a00 */
[----:B------:R-:W0:Y:S01]  /*0020*/  LDCU.64 UR4, c[0x0][0x358] ;  /* 0x00006b00ff0477ac */ /* 0x000e220008000a00 */
[----:B------:R-:W1:Y:S06]  /*0030*/  LDCU.64 UR6, c[0x0][0x388] ;  /* 0x00007100ff0677ac */ /* 0x000e6c0008000a00 */
[----:B------:R-:W2:Y:S08]  /*0040*/  LDC.64 R4, c[0x0][0x380] ;  /* 0x0000e000ff047b82 */ /* 0x000eb00000000a00 */
[----:B------:R-:W3:Y:S01]  /*0050*/  LDC R15, c[0x0][0x390] ;  /* 0x0000e400ff0f7b82 */ /* 0x000ee20000000800 */
[----:B0-----:R-:W2:Y:S01]  /*0060*/  LDG.E R9, desc[UR4][R2.64] ;  /* 0x0000000402097981 */ /* 0x001ea2000c1e1900 */
[----:B-1----:R-:W-:-:S04]  /*0070*/  ISETP.NE.U32.AND P0, PT, RZ, UR6, PT ;  /* 0x00000006ff007c0c */ /* 0x002fc8000bf05070 */
[----:B------:R-:W-:Y:S01]  /*0080*/  ISETP.NE.AND.EX P0, PT, RZ, UR7, PT, P0 ;  /* 0x00000007ff007c0c */ /* 0x000fe2000bf05300 */
[----:B--2---:R-:W-:-:S04]  /*0090*/  IMAD.WIDE R6, R9, 0x4, R4 ;  /* 0x0000000409067825 */ /* 0x004fc800078e0204 */
[----:B---3--:R-:W-:Y:S01]  /*00a0*/  IMAD.WIDE R4, R15, 0x4, R4 ;  /* 0x000000040f047825 */ /* 0x008fe200078e0204 */
[----:B------:R-:W2:Y:S04]  /*00b0*/  LDG.E R13, desc[UR4][R6.64] ;  /* 0x00000004060d7981 */ /* 0x000ea8000c1e1900 */
[----:B------:R-:W3:Y:S04]  /*00c0*/  LDG.E R11, desc[UR4][R4.64] ;  /* 0x00000004040b7981 */ /* 0x000ee8000c1e1900 */
[----:B--2---:R0:W-:Y:S04]  /*00d0*/  STG.E desc[UR4][R4.64], R13 ;  /* 0x0000000d04007986 */ /* 0x0041e8000c101904 */
[----:B---3--:R0:W-:Y:S01]  /*00e0*/  STG.E desc[UR4][R6.64], R11 ;  /* 0x0000000b06007986 */ /* 0x0081e2000c101904 */
[----:B------:R-:W-:Y:S05]  /*00f0*/  @!P0 EXIT ;  /* 0x000000000000894d */ /* 0x000fea0003800000 */
[----:B------:R-:W0:Y:S02]  /*0100*/  LDC.64 R2, c[0x0][0x388] ;  /* 0x0000e200ff027b82 */ /* 0x000e240000000a00 */
[----:B0-----:R-:W-:-:S04]  /*0110*/  IMAD.WIDE R4, R9, 0x4, R2 ;  /* 0x0000000409047825 */ /* 0x001fc800078e0202 */
[----:B------:R-:W-:Y:S01]  /*0120*/  IMAD.WIDE R2, R15, 0x4, R2 ;  /* 0x000000040f027825 */ /* 0x000fe200078e0202 */
[----:B------:R-:W2:Y:S04]  /*0130*/  LDG.E R9, desc[UR4][R4.64] ;  /* 0x0000000404097981 */ /* 0x000ea8000c1e1900 */
[----:B------:R-:W3:Y:S04]  /*0140*/  LDG.E R7, desc[UR4][R2.64] ;  /* 0x0000000402077981 */ /* 0x000ee8000c1e1900 */
[----:B--2---:R-:W-:Y:S04]  /*0150*/  STG.E desc[UR4][R2.64], R9 ;  /* 0x0000000902007986 */ /* 0x004fe8000c101904 */
[----:B---3--:R-:W-:Y:S01]  /*0160*/  STG.E desc[UR4][R4.64], R7 ;  /* 0x0000000704007986 */ /* 0x008fe2000c101904 */
[----:B------:R-:W-:Y:S05]  /*0170*/  EXIT ;  /* 0x000000000000794d */ /* 0x000fea0003800000 */
.L_x_1:
        /* <DEDUP_REMOVED lines=16> */
.L_x_38:


//--------------------- .text._Z15reduceBlockMaxsPfPiS0_i --------------------------
	.section	.text._Z15reduceBlockMaxsPfPiS0_i,"ax",@progbits
	.align	128
        .global         _Z15reduceBlockMaxsPfPiS0_i
        .type           _Z15reduceBlockMaxsPfPiS0_i,@function
        .size           _Z15reduceBlockMaxsPfPiS0_i,(.L_x_39 - _Z15reduceBlockMaxsPfPiS0_i)
        .other          _Z15reduceBlockMaxsPfPiS0_i,@"STO_CUDA_ENTRY STV_DEFAULT"
_Z15reduceBlockMaxsPfPiS0_i:
.text._Z15reduceBlockMaxsPfPiS0_i:
[----:B------:R-:W-:Y:S01]  /*0000*/  LDC R1, c[0x0][0x37c] ;  /* 0x0000df00ff017b82 */ /* 0x000fe20000000800 */
[----:B------:R-:W0:Y:S01]  /*0010*/  S2R R13, SR_TID.X ;  /* 0x00000000000d7919 */ /* 0x000e220000002100 */
[----:B------:R-:W0:Y:S01]  /*0020*/  LDCU UR5, c[0x0][0x398] ;  /* 0x00007300ff0577ac */ /* 0x000e220008000800 */
[----:B------:R-:W-:Y:S01]  /*0030*/  BSSY.RECONVERGENT B2, `(.L_x_2) ;  /* 0x000014d000027945 */ /* 0x000fe20003800200 */
[----:B------:R-:W-:Y:S01]  /*0040*/  IMAD.MOV.U32 R0, RZ, RZ, -0x1 ;  /* 0xffffffffff007424 */ /* 0x000fe200078e00ff */
[----:B------:R-:W1:Y:S01]  /*0050*/  LDCU UR4, c[0x0][0x360] ;  /* 0x00006c00ff0477ac */ /* 0x000e620008000800 */
[----:B------:R-:W-:Y:S01]  /*0060*/  IMAD.MOV.U32 R6, RZ, RZ, -0x800001 ;  /* 0xff7fffffff067424 */ /* 0x000fe200078e00ff */
[----:B------:R-:W2:Y:S01]  /*0070*/  LDCU.64 UR8, c[0x0][0x358] ;  /* 0x00006b00ff0877ac */ /* 0x000ea20008000a00 */
[----:B------:R-:W3:Y:S01]  /*0080*/  LDCU.64 UR6, c[0x0][0x380] ;  /* 0x00007000ff0677ac */ /* 0x000ee20008000a00 */
[----:B-1----:R-:W-:Y:S02]  /*0090*/  MOV R7, UR4 ;  /* 0x0000000400077c02 */ /* 0x002fe40008000f00 */
[----:B0-----:R-:W-:-:S13]  /*00a0*/  ISETP.GE.AND P0, PT, R13, UR5, PT ;  /* 0x000000050d007c0c */ /* 0x001fda000bf06270 */
[----:B--23--:R-:W-:Y:S05]  /*00b0*/  @P0 BRA `(.L_x_3) ;  /* 0x0000001400100947 */ /* 0x00cfea0003800000 */
[----:B------:R-:W0:Y:S01]  /*00c0*/  I2F.U32.RP R4, R7 ;  /* 0x0000000700047306 */ /* 0x000e220000209000 */
[C---:B------:R-:W-:Y:S01]  /*00d0*/  IADD3 R12, PT, PT, R7.reuse, R13, RZ ;  /* 0x0000000d070c7210 */ /* 0x040fe20007ffe0ff */
[----:B------:R-:W-:Y:S01]  /*00e0*/  IMAD.MOV R9, RZ, RZ, -R7 ;  /* 0x000000ffff097224 */ /* 0x000fe200078e0a07 */
[----:B------:R-:W-:Y:S01]  /*00f0*/  ISETP.NE.U32.AND P2, PT, R7, RZ, PT ;  /* 0x000000ff0700720c */ /* 0x000fe20003f45070 */
[----:B------:R-:W-:Y:S01]  /*0100*/  IMAD.MOV.U32 R2, RZ, RZ, RZ ;  /* 0x000000ffff027224 */ /* 0x000fe200078e00ff */
[C---:B------:R-:W-:Y:S01]  /*0110*/  ISETP.GE.U32.AND P0, PT, R12.reuse, UR5, PT ;  /* 0x000000050c007c0c */ /* 0x040fe2000bf06070 */
[----:B------:R-:W-:Y:S01]  /*0120*/  BSSY.RECONVERGENT B1, `(.L_x_4) ;  /* 0x000012c000017945 */ /* 0x000fe20003800200 */
[----:B------:R-:W-:Y:S01]  /*0130*/  VIMNMX.U32 R5, PT, PT, R12, UR5, !PT ;  /* 0x000000050c057c48 */ /* 0x000fe2000ffe0000 */
[----:B------:R-:W-:Y:S01]  /*0140*/  IMAD.MOV.U32 R6, RZ, RZ, -0x800001 ;  /* 0xff7fffffff067424 */ /* 0x000fe200078e00ff */
[----:B------:R-:W-:Y:S01]  /*0150*/  SEL R0, RZ, 0x1, P0 ;  /* 0x00000001ff007807 */ /* 0x000fe20000000000 */
[----:B0-----:R-:W0:Y:S02]  /*0160*/  MUFU.RCP R4, R4 ;  /* 0x0000000400047308 */ /* 0x001e240000001000 */
[----:B0-----:R-:W-:-:S06]  /*0170*/  VIADD R3, R4, 0xffffffe ;  /* 0x0ffffffe04037836 */ /* 0x001fcc0000000000 */
[----:B------:R-:W0:Y:S02]  /*0180*/  F2I.FTZ.U32.TRUNC.NTZ R3, R3 ;  /* 0x0000000300037305 */ /* 0x000e24000021f000 */
[----:B0-----:R-:W-:-:S04]  /*0190*/  IMAD R9, R9, R3, RZ ;  /* 0x0000000309097224 */ /* 0x001fc800078e02ff */
[----:B------:R-:W-:Y:S01]  /*01a0*/  IMAD.HI.U32 R9, R3, R9, R2 ;  /* 0x0000000903097227 */ /* 0x000fe200078e0002 */
[----:B------:R-:W-:-:S05]  /*01b0*/  IADD3 R2, PT, PT, R5, -R12, -R0 ;  /* 0x8000000c05027210 */ /* 0x000fca0007ffe800 */
[----:B------:R-:W-:-:S04]  /*01c0*/  IMAD.HI.U32 R9, R9, R2, RZ ;  /* 0x0000000209097227 */ /* 0x000fc800078e00ff */
[----:B------:R-:W-:-:S04]  /*01d0*/  IMAD.MOV R3, RZ, RZ, -R9 ;  /* 0x000000ffff037224 */ /* 0x000fc800078e0a09 */
[----:B------:R-:W-:-:S05]  /*01e0*/  IMAD R2, R7, R3, R2 ;  /* 0x0000000307027224 */ /* 0x000fca00078e0202 */
[----:B------:R-:W-:-:S13]  /*01f0*/  ISETP.GE.U32.AND P0, PT, R2, R7, PT ;  /* 0x000000070200720c */ /* 0x000fda0003f06070 */
[----:B------:R-:W-:Y:S01]  /*0200*/  @P0 IADD3 R2, PT, PT, -R7, R2, RZ ;  /* 0x0000000207020210 */ /* 0x000fe20007ffe1ff */
[----:B------:R-:W-:-:S03]  /*0210*/  @P0 VIADD R9, R9, 0x1 ;  /* 0x0000000109090836 */ /* 0x000fc60000000000 */
[----:B------:R-:W-:-:S13]  /*0220*/  ISETP.GE.U32.AND P1, PT, R2, R7, PT ;  /* 0x000000070200720c */ /* 0x000fda0003f26070 */
[----:B------:R-:W-:Y:S01]  /*0230*/  @P1 VIADD R9, R9, 0x1 ;  /* 0x0000000109091836 */ /* 0x000fe20000000000 */
[----:B------:R-:W-:-:S04]  /*0240*/  @!P2 LOP3.LUT R9, RZ, R7, RZ, 0x33, !PT ;  /* 0x00000007ff09a212 */ /* 0x000fc800078e33ff */
[----:B------:R-:W-:-:S04]  /*0250*/  IADD3 R0, PT, PT, R0, R9, RZ ;  /* 0x0000000900007210 */ /* 0x000fc80007ffe0ff */
[C---:B------:R-:W-:Y:S01]  /*0260*/  ISETP.GE.U32.AND P0, PT, R0.reuse, 0x3, PT ;  /* 0x000000030000780c */ /* 0x040fe20003f06070 */
[----:B------:R-:W-:Y:S01]  /*0270*/  VIADD R9, R0, 0x1 ;  /* 0x0000000100097836 */ /* 0x000fe20000000000 */
[----:B------:R-:W-:-:S04]  /*0280*/  MOV R0, 0xffffffff ;  /* 0xffffffff00007802 */ /* 0x000fc80000000f00 */
[----:B------:R-:W-:-:S07]  /*0290*/  LOP3.LUT R8, R9, 0x3, RZ, 0xc0, !PT ;  /* 0x0000000309087812 */ /* 0x000fce00078ec0ff */
[----:B------:R-:W-:Y:S05]  /*02a0*/  @!P0 BRA `(.L_x_5) ;  /* 0x00000010004c8947 */ /* 0x000fea0003800000 */
[----:B------:R-:W-:Y:S01]  /*02b0*/  LOP3.LUT R9, R9, 0xfffffffc, RZ, 0xc0, !PT ;  /* 0xfffffffc09097812 */ /* 0x000fe200078ec0ff */
[----:B------:R-:W0:Y:S01]  /*02c0*/  LDC.64 R2, c[0x0][0x380] ;  /* 0x0000e000ff027b82 */ /* 0x000e220000000a00 */
[----:B------:R-:W-:Y:S01]  /*02d0*/  BSSY.RELIABLE B0, `(.L_x_6) ;  /* 0x00000eb000007945 */ /* 0x000fe20003800100 */
[C---:B------:R-:W-:Y:S01]  /*02e0*/  LEA R11, R7.reuse, R13, 0x1 ;  /* 0x0000000d070b7211 */ /* 0x040fe200078e08ff */
[----:B------:R-:W-:Y:S01]  /*02f0*/  IMAD R10, R7, 0x3, R13 ;  /* 0x00000003070a7824 */ /* 0x000fe200078e020d */
[----:B------:R-:W-:Y:S01]  /*0300*/  MOV R0, 0xffffffff ;  /* 0xffffffff00007802 */ /* 0x000fe20000000f00 */
[----:B------:R-:W-:Y:S02]  /*0310*/  IMAD.MOV R9, RZ, RZ, -R9 ;  /* 0x000000ffff097224 */ /* 0x000fe400078e0a09 */
[----:B------:R-:W-:-:S03]  /*0320*/  IMAD.MOV.U32 R6, RZ, RZ, -0x800001 ;  /* 0xff7fffffff067424 */ /* 0x000fc600078e00ff */
[----:B------:R-:W-:-:S13]  /*0330*/  ISETP.GE.AND P0, PT, R9, RZ, PT ;  /* 0x000000ff0900720c */ /* 0x000fda0003f06270 */
[----:B------:R-:W-:Y:S05]  /*0340*/  @P0 BRA `(.L_x_7) ;  /* 0x0000000c008c0947 */ /* 0x000fea0003800000 */
[----:B------:R-:W-:Y:S01]  /*0350*/  IMAD.MOV R4, RZ, RZ, -R9 ;  /* 0x000000ffff047224 */ /* 0x000fe200078e0a09 */
[----:B------:R-:W-:Y:S01]  /*0360*/  BSSY.RECONVERGENT B3, `(.L_x_8) ;  /* 0x0000091000037945 */ /* 0x000fe20003800200 */
[----:B------:R-:W-:-:S03]  /*0370*/  PLOP3.LUT P0, PT, PT, PT, PT, 0x80, 0x8 ;  /* 0x000000000008781c */ /* 0x000fc60003f0f070 */
[----:B------:R-:W-:-:S13]  /*0380*/  ISETP.GT.AND P1, PT, R4, 0xc, PT ;  /* 0x0000000c0400780c */ /* 0x000fda0003f24270 */
[----:B------:R-:W-:Y:S05]  /*0390*/  @!P1 BRA `(.L_x_9) ;  /* 0x0000000800349947 */ /* 0x000fea0003800000 */
[----:B------:R-:W1:Y:S01]  /*03a0*/  LDC.64 R4, c[0x0][0x380] ;  /* 0x0000e000ff047b82 */ /* 0x000e620000000a00 */
[----:B------:R-:W-:-:S13]  /*03b0*/  PLOP3.LUT P0, PT, PT, PT, PT, 0x8, 0x80 ;  /* 0x000000000080781c */ /* 0x000fda0003f0e170 */
.L_x_10:
[----:B-1----:R-:W-:-:S06]  /*03c0*/  IMAD.WIDE.U32 R14, R13, 0x4, R4 ;  /* 0x000000040d0e7825 */ /* 0x002fcc00078e0004 */
[----:B------:R-:W2:Y:S01]  /*03d0*/  LDG.E R15, desc[UR8][R14.64] ;  /* 0x000000080e0f7981 */ /* 0x000ea2000c1e1900 */
[----:B------:R-:W-:-:S06]  /*03e0*/  IMAD.WIDE.U32 R20, R12, 0x4, R4 ;  /* 0x000000040c147825 */ /* 0x000fcc00078e0004 */
[----:B------:R-:W3:Y:S01]  /*03f0*/  LDG.E R21, desc[UR8][R20.64] ;  /* 0x0000000814157981 */ /* 0x000ee2000c1e1900 */
[----:B--2---:R-:W-:-:S13]  /*0400*/  FSETP.GT.AND P1, PT, R15, R6, PT ;  /* 0x000000060f00720b */ /* 0x004fda0003f24000 */
[----:B------:R-:W1:Y:S02]  /*0410*/  @P1 LDC.64 R18, c[0x0][0x388] ;  /* 0x0000e200ff121b82 */ /* 0x000e640000000a00 */
[----:B-1----:R-:W-:-:S05]  /*0420*/  @P1 IMAD.WIDE.U32 R18, R13, 0x4, R18 ;  /* 0x000000040d121825 */ /* 0x002fca00078e0012 */
[----:B-----5:R1:W2:Y:S01]  /*0430*/  @P1 LDG.E R0, desc[UR8][R18.64] ;  /* 0x0000000812001981 */ /* 0x0202a2000c1e1900 */
[----:B------:R-:W-:Y:S01]  /*0440*/  IMAD.WIDE.U32 R16, R11, 0x4, R4 ;  /* 0x000000040b107825 */ /* 0x000fe200078e0004 */
[----:B------:R-:W-:-:S04]  /*0450*/  @P1 MOV R6, R15 ;  /* 0x0000000f00061202 */ /* 0x000fc80000000f00 */
[----:B---3--:R-:W-:Y:S01]  /*0460*/  FSETP.GT.AND P1, PT, R21, R6, PT ;  /* 0x000000061500720b */ /* 0x008fe20003f24000 */
[----:B------:R-:W3:-:S12]  /*0470*/  LDG.E R17, desc[UR8][R16.64] ;  /* 0x0000000810117981 */ /* 0x000ed8000c1e1900 */
[----:B------:R-:W4:Y:S02]  /*0480*/  @P1 LDC.64 R22, c[0x0][0x388] ;  /* 0x0000e200ff161b82 */ /* 0x000f240000000a00 */
[----:B----4-:R-:W-:-:S04]  /*0490*/  @P1 IMAD.WIDE.U32 R22, R12, 0x4, R22 ;  /* 0x000000040c161825 */ /* 0x010fc800078e0016 */
[----:B------:R-:W-:-:S04]  /*04a0*/  IMAD.WIDE.U32 R14, R10, 0x4, R4 ;  /* 0x000000040a0e7825 */ /* 0x000fc800078e0004 */
[----:B------:R-:W-:Y:S02]  /*04b0*/  @P1 IMAD.MOV.U32 R6, RZ, RZ, R21 ;  /* 0x000000ffff061224 */ /* 0x000fe400078e0015 */
[----:B------:R-:W4:Y:S04]  /*04c0*/  LDG.E R15, desc[UR8][R14.64] ;  /* 0x000000080e0f7981 */ /* 0x000f28000c1e1900 */
[----:B--2---:R2:W2:Y:S01]  /*04d0*/  @P1 LDG.E R0, desc[UR8][R22.64] ;  /* 0x0000000816001981 */ /* 0x0044a2000c1e1900 */
[----:B---3--:R-:W-:-:S13]  /*04e0*/  FSETP.GT.AND P1, PT, R17, R6, PT ;  /* 0x000000061100720b */ /* 0x008fda0003f24000 */
[----:B-1----:R-:W1:Y:S02]  /*04f0*/  @P1 LDC.64 R18, c[0x0][0x388] ;  /* 0x0000e200ff121b82 */ /* 0x002e640000000a00 */
[----:B-1----:R-:W-:Y:S01]  /*0500*/  @P1 IMAD.WIDE.U32 R18, R11, 0x4, R18 ;  /* 0x000000040b121825 */ /* 0x002fe200078e0012 */
[----:B------:R-:W-:-:S05]  /*0510*/  IADD3 R16, PT, PT, R7, R13, RZ ;  /* 0x0000000d07107210 */ /* 0x000fca0007ffe0ff */
[C---:B------:R-:W-:Y:S01]  /*0520*/  IMAD.IADD R16, R7.reuse, 0x1, R16 ;  /* 0x0000000107107824 */ /* 0x040fe200078e0210 */
[----:B--2---:R1:W2:Y:S04]  /*0530*/  @P1 LDG.E R0, desc[UR8][R18.64] ;  /* 0x0000000812001981 */ /* 0x0042a8000c1e1900 */
[----:B------:R-:W-:Y:S02]  /*0540*/  IADD3 R13, PT, PT, R7, R16, R7 ;  /* 0x00000010070d7210 */ /* 0x000fe40007ffe007 */
[----:B------:R-:W-:-:S03]  /*0550*/  @P1 MOV R6, R17 ;  /* 0x0000001100061202 */ /* 0x000fc60000000f00 */
[----:B------:R-:W-:Y:S01]  /*0560*/  IMAD.WIDE.U32 R22, R13, 0x4, R4 ;  /* 0x000000040d167825 */ /* 0x000fe200078e0004 */
[----:B----4-:R-:W-:-:S04]  /*0570*/  FSETP.GT.AND P1, PT, R15, R6, PT ;  /* 0x000000060f00720b */ /* 0x010fc80003f24000 */
[----:B------:R-:W3:Y:S09]  /*0580*/  LDG.E R17, desc[UR8][R22.64] ;  /* 0x0000000816117981 */ /* 0x000ef2000c1e1900 */
[----:B------:R-:W4:Y:S02]  /*0590*/  @P1 LDC.64 R20, c[0x0][0x388] ;  /* 0x0000e200ff141b82 */ /* 0x000f240000000a00 */
[----:B----4-:R-:W-:-:S04]  /*05a0*/  @P1 IMAD.WIDE.U32 R20, R10, 0x4, R20 ;  /* 0x000000040a141825 */ /* 0x010fc800078e0014 */
[----:B------:R-:W-:Y:S01]  /*05b0*/  IMAD R12, R7, 0x4, R12 ;  /* 0x00000004070c7824 */ /* 0x000fe200078e020c */
[----:B--2---:R2:W4:Y:S03]  /*05c0*/  @P1 LDG.E R0, desc[UR8][R20.64] ;  /* 0x0000000814001981 */ /* 0x004526000c1e1900 */
[----:B------:R-:W-:Y:S01]  /*05d0*/  IMAD.WIDE.U32 R24, R12, 0x4, R4 ;  /* 0x000000040c187825 */ /* 0x000fe200078e0004 */
[----:B------:R-:W-:-:S04]  /*05e0*/  @P1 MOV R6, R15 ;  /* 0x0000000f00061202 */ /* 0x000fc80000000f00 */
[----:B------:R-:W2:Y:S01]  /*05f0*/  LDG.E R15, desc[UR8][R24.64] ;  /* 0x00000008180f7981 */ /* 0x000ea2000c1e1900 */
[----:B---3--:R-:W-:-:S13]  /*0600*/  FSETP.GT.AND P1, PT, R17, R6, PT ;  /* 0x000000061100720b */ /* 0x008fda0003f24000 */
[----:B-1----:R-:W1:Y:S02]  /*0610*/  @P1 LDC.64 R18, c[0x0][0x388] ;  /* 0x0000e200ff121b82 */ /* 0x002e640000000a00 */
[----:B-1----:R-:W-:-:S05]  /*0620*/  @P1 IMAD.WIDE.U32 R18, R13, 0x4, R18 ;  /* 0x000000040d121825 */ /* 0x002fca00078e0012 */
[----:B----4-:R1:W3:Y:S01]  /*0630*/  @P1 LDG.E R0, desc[UR8][R18.64] ;  /* 0x0000000812001981 */ /* 0x0102e2000c1e1900 */
[----:B------:R-:W-:Y:S01]  /*0640*/  IMAD R11, R7, 0x4, R11 ;  /* 0x00000004070b7824 */ /* 0x000fe200078e020b */
[----:B------:R-:W-:-:S03]  /*0650*/  @P1 MOV R6, R17 ;  /* 0x0000001100061202 */ /* 0x000fc60000000f00 */
[----:B------:R-:W-:Y:S01]  /*0660*/  IMAD.WIDE.U32 R22, R11, 0x4, R4 ;  /* 0x000000040b167825 */ /* 0x000fe200078e0004 */
[----:B--2---:R-:W-:-:S04]  /*0670*/  FSETP.GT.AND P1, PT, R15, R6, PT ;  /* 0x000000060f00720b */ /* 0x004fc80003f24000 */
[----:B------:R-:W2:Y:S09]  /*0680*/  LDG.E R17, desc[UR8][R22.64] ;  /* 0x0000000816117981 */ /* 0x000eb2000c1e1900 */
[----:B------:R-:W4:Y:S02]  /*0690*/  @P1 LDC.64 R20, c[0x0][0x388] ;  /* 0x0000e200ff141b82 */ /* 0x000f240000000a00 */
[----:B----4-:R-:W-:-:S04]  /*06a0*/  @P1 IMAD.WIDE.U32 R20, R12, 0x4, R20 ;  /* 0x000000040c141825 */ /* 0x010fc800078e0014 */
[----:B------:R-:W-:Y:S01]  /*06b0*/  IMAD R10, R7, 0x4, R10 ;  /* 0x00000004070a7824 */ /* 0x000fe200078e020a */
[----:B---3--:R3:W4:Y:S03]  /*06c0*/  @P1 LDG.E R0, desc[UR8][R20.64] ;  /* 0x0000000814001981 */ /* 0x008726000c1e1900 */
[----:B------:R-:W-:Y:S01]  /*06d0*/  IMAD.WIDE.U32 R24, R10, 0x4, R4 ;  /* 0x000000040a187825 */ /* 0x000fe200078e0004 */
[----:B------:R-:W-:-:S04]  /*06e0*/  @P1 MOV R6, R15 ;  /* 0x0000000f00061202 */ /* 0x000fc80000000f00 */
[----:B------:R-:W3:Y:S01]  /*06f0*/  LDG.E R15, desc[UR8][R24.64] ;  /* 0x00000008180f7981 */ /* 0x000ee2000c1e1900 */
[----:B--2---:R-:W-:-:S13]  /*0700*/  FSETP.GT.AND P1, PT, R17, R6, PT ;  /* 0x000000061100720b */ /* 0x004fda0003f24000 */
[----:B-1----:R-:W1:Y:S02]  /*0710*/  @P1 LDC.64 R18, c[0x0][0x388] ;  /* 0x0000e200ff121b82 */ /* 0x002e640000000a00 */
[----:B-1----:R-:W-:-:S04]  /*0720*/  @P1 IMAD.WIDE.U32 R18, R11, 0x4, R18 ;  /* 0x000000040b121825 */ /* 0x002fc800078e0012 */
[----:B------:R-:W-:-:S05]  /*0730*/  IMAD.IADD R14, R7, 0x1, R13 ;  /* 0x00000001070e7824 */ /* 0x000fca00078e020d */
[C---:B------:R-:W-:Y:S01]  /*0740*/  IADD3 R14, PT, PT, R7.reuse, R14, RZ ;  /* 0x0000000e070e7210 */ /* 0x040fe20007ffe0ff */
[----:B----4-:R1:W2:Y:S03]  /*0750*/  @P1 LDG.E R0, desc[UR8][R18.64] ;  /* 0x0000000812001981 */ /* 0x0102a6000c1e1900 */
[----:B------:R-:W-:Y:S01]  /*0760*/  IADD3 R13, PT, PT, R7, R14, R7 ;  /* 0x0000000e070d7210 */ /* 0x000fe20007ffe007 */
[----:B------:R-:W-:-:S04]  /*0770*/  @P1 IMAD.MOV.U32 R6, RZ, RZ, R17 ;  /* 0x000000ffff061224 */ /* 0x000fc800078e0011 */
[----:B------:R-:W-:Y:S01]  /*0780*/  IMAD.WIDE.U32 R22, R13, 0x4, R4 ;  /* 0x000000040d167825 */ /* 0x000fe200078e0004 */
[----:B---3--:R-:W-:-:S04]  /*0790*/  FSETP.GT.AND P1, PT, R15, R6, PT ;  /* 0x000000060f00720b */ /* 0x008fc80003f24000 */
[----:B------:R-:W3:Y:S09]  /*07a0*/  LDG.E R17, desc[UR8][R22.64] ;  /* 0x0000000816117981 */ /* 0x000ef2000c1e1900 */
[----:B------:R-:W4:Y:S02]  /*07b0*/  @P1 LDC.64 R20, c[0x0][0x388] ;  /* 0x0000e200ff141b82 */ /* 0x000f240000000a00 */
[----:B----4-:R-:W-:Y:S01]  /*07c0*/  @P1 IMAD.WIDE.U32 R20, R10, 0x4, R20 ;  /* 0x000000040a141825 */ /* 0x010fe200078e0014 */
[----:B------:R-:W-:-:S04]  /*07d0*/  LEA R12, R7, R12, 0x2 ;  /* 0x0000000c070c7211 */ /* 0x000fc800078e10ff */
[----:B--2---:R2:W4:Y:S01]  /*07e0*/  @P1 LDG.E R0, desc[UR8][R20.64] ;  /* 0x0000000814001981 */ /* 0x004522000c1e1900 */
[----:B------:R-:W-:-:S04]  /*07f0*/  IMAD.WIDE.U32 R24, R12, 0x4, R4 ;  /* 0x000000040c187825 */ /* 0x000fc800078e0004 */
[----:B------:R-:W-:Y:S02]  /*0800*/  @P1 IMAD.MOV.U32 R6, RZ, RZ, R15 ;  /* 0x000000ffff061224 */ /* 0x000fe400078e000f */
[----:B------:R-:W2:Y:S03]  /*0810*/  LDG.E R15, desc[UR8][R24.64] ;  /* 0x00000008180f7981 */ /* 0x000ea6000c1e1900 */
[----:B---3--:R-:W-:-:S13]  /*0820*/  FSETP.GT.AND P1, PT, R17, R6, PT ;  /* 0x000000061100720b */ /* 0x008fda0003f24000 */
[----:B-1----:R-:W1:Y:S02]  /*0830*/  @P1 LDC.64 R18, c[0x0][0x388] ;  /* 0x0000e200ff121b82 */ /* 0x002e640000000a00 */
[----:B-1----:R-:W-:Y:S01]  /*0840*/  @P1 IMAD.WIDE.U32 R18, R13, 0x4, R18 ;  /* 0x000000040d121825 */ /* 0x002fe200078e0012 */
[----:B------:R-:W-:-:S04]  /*0850*/  LEA R11, R7, R11, 0x2 ;  /* 0x0000000b070b7211 */ /* 0x000fc800078e10ff */
[----:B----4-:R1:W3:Y:S01]  /*0860*/  @P1 LDG.E R0, desc[UR8][R18.64] ;  /* 0x0000000812001981 */ /* 0x0102e2000c1e1900 */
[----:B------:R-:W-:-:S04]  /*0870*/  IMAD.WIDE.U32 R22, R11, 0x4, R4 ;  /* 0x000000040b167825 */ /* 0x000fc800078e0004 */
[----:B------:R-:W-:Y:S02]  /*0880*/  @P1 IMAD.MOV.U32 R6, RZ, RZ, R17 ;  /* 0x000000ffff061224 */ /* 0x000fe400078e0011 */
[----:B------:R-:W4:Y:S03]  /*0890*/  LDG.E R17, desc[UR8][R22.64] ;  /* 0x0000000816117981 */ /* 0x000f26000c1e1900 */
[----:B--2---:R-:W-:-:S13]  /*08a0*/  FSETP.GT.AND P1, PT, R15, R6, PT ;  /* 0x000000060f00720b */ /* 0x004fda0003f24000 */
[----:B------:R-:W2:Y:S02]  /*08b0*/  @P1 LDC.64 R20, c[0x0][0x388] ;  /* 0x0000e200ff141b82 */ /* 0x000ea40000000a00 */
[----:B--2---:R-:W-:Y:S01]  /*08c0*/  @P1 IMAD.WIDE.U32 R20, R12, 0x4, R20 ;  /* 0x000000040c141825 */ /* 0x004fe200078e0014 */
[----:B------:R-:W-:-:S04]  /*08d0*/  LEA R10, R7, R10, 0x2 ;  /* 0x0000000a070a7211 */ /* 0x000fc800078e10ff */
[----:B---3--:R2:W3:Y:S01]  /*08e0*/  @P1 LDG.E R0, desc[UR8][R20.64] ;  /* 0x0000000814001981 */ /* 0x0084e2000c1e1900 */
[----:B------:R-:W-:-:S04]  /*08f0*/  IMAD.WIDE.U32 R24, R10, 0x4, R4 ;  /* 0x000000040a187825 */ /* 0x000fc800078e0004 */
[----:B------:R-:W-:Y:S02]  /*0900*/  @P1 IMAD.MOV.U32 R6, RZ, RZ, R15 ;  /* 0x000000ffff061224 */ /* 0x000fe400078e000f */
[----:B------:R-:W2:Y:S03]  /*0910*/  LDG.E R15, desc[UR8][R24.64] ;  /* 0x00000008180f7981 */ /* 0x000ea6000c1e1900 */
[----:B----4-:R-:W-:-:S13]  /*0920*/  FSETP.GT.AND P1, PT, R17, R6, PT ;  /* 0x000000061100720b */ /* 0x010fda0003f24000 */
[----:B-1----:R-:W1:Y:S02]  /*0930*/  @P1 LDC.64 R18, c[0x0][0x388] ;  /* 0x0000e200ff121b82 */ /* 0x002e640000000a00 */
[----:B-1----:R-:W-:Y:S01]  /*0940*/  @P1 IMAD.WIDE.U32 R18, R11, 0x4, R18 ;  /* 0x000000040b121825 */ /* 0x002fe200078e0012 */
[----:B------:R-:W-:-:S05]  /*0950*/  IADD3 R14, PT, PT, R7, R13, RZ ;  /* 0x0000000d070e7210 */ /* 0x000fca0007ffe0ff */
[C---:B------:R-:W-:Y:S01]  /*0960*/  IMAD.IADD R14, R7.reuse, 0x1, R14 ;  /* 0x00000001070e7824 */ /* 0x040fe200078e020e */
[----:B---3--:R1:W3:Y:S04]  /*0970*/  @P1 LDG.E R0, desc[UR8][R18.64] ;  /* 0x0000000812001981 */ /* 0x0082e8000c1e1900 */
[----:B------:R-:W-:Y:S02]  /*0980*/  IADD3 R13, PT, PT, R7, R14, R7 ;  /* 0x0000000e070d7210 */ /* 0x000fe40007ffe007 */
        /* <DEDUP_REMOVED lines=14> */
[----:B------:R-:W-:Y:S01]  /*0a70*/  IMAD R11, R7, 0x4, R11 ;  /* 0x00000004070b7824 */ /* 0x000fe200078e020b */
[----:B----4-:R-:W2:Y:S03]  /*0a80*/  @P1 LDG.E R0, desc[UR8][R18.64] ;  /* 0x0000000812001981 */ /* 0x010ea6000c1e1900 */
[----:B------:R-:W-:Y:S01]  /*0a90*/  IMAD.WIDE.U32 R22, R11, 0x4, R4 ;  /* 0x000000040b167825 */ /* 0x000fe200078e0004 */
[----:B------:R-:W-:-:S04]  /*0aa0*/  @P1 MOV R6, R17 ;  /* 0x0000001100061202 */ /* 0x000fc80000000f00 */
[----:B---3--:R-:W-:Y:S01]  /*0ab0*/  FSETP.GT.AND P1, PT, R15, R6, PT ;  /* 0x000000060f00720b */ /* 0x008fe20003f24000 */
[----:B------:R-:W3:-:S12]  /*0ac0*/  LDG.E R23, desc[UR8][R22.64] ;  /* 0x0000000816177981 */ /* 0x000ed8000c1e1900 */
[----:B------:R-:W1:Y:S02]  /*0ad0*/  @P1 LDC.64 R16, c[0x0][0x388] ;  /* 0x0000e200ff101b82 */ /* 0x000e640000000a00 */
[----:B-1----:R-:W-:-:S04]  /*0ae0*/  @P1 IMAD.WIDE.U32 R16, R12, 0x4, R16 ;  /* 0x000000040c101825 */ /* 0x002fc800078e0010 */
[----:B------:R-:W-:Y:S01]  /*0af0*/  IMAD R10, R7, 0x4, R10 ;  /* 0x00000004070a7824 */ /* 0x000fe200078e020a */
[----:B--2---:R1:W2:Y:S03]  /*0b00*/  @P1 LDG.E R0, desc[UR8][R16.64] ;  /* 0x0000000810001981 */ /* 0x0042a6000c1e1900 */
[----:B------:R-:W-:Y:S01]  /*0b10*/  IMAD.WIDE.U32 R20, R10, 0x4, R4 ;  /* 0x000000040a147825 */ /* 0x000fe200078e0004 */
[----:B------:R-:W-:-:S05]  /*0b20*/  @P1 MOV R6, R15 ;  /* 0x0000000f00061202 */ /* 0x000fca0000000f00 */
[----:B------:R-:W4:Y:S01]  /*0b30*/  LDG.E R21, desc[UR8][R20.64] ;  /* 0x0000000814157981 */ /* 0x000f22000c1e1900 */
[----:B---3--:R-:W-:-:S13]  /*0b40*/  FSETP.GT.AND P1, PT, R23, R6, PT ;  /* 0x000000061700720b */ /* 0x008fda0003f24000 */
[----:B------:R-:W3:Y:S02]  /*0b50*/  @P1 LDC.64 R14, c[0x0][0x388] ;  /* 0x0000e200ff0e1b82 */ /* 0x000ee40000000a00 */
[----:B---3--:R-:W-:-:S05]  /*0b60*/  @P1 IMAD.WIDE.U32 R14, R11, 0x4, R14 ;  /* 0x000000040b0e1825 */ /* 0x008fca00078e000e */
[----:B--2---:R2:W3:Y:S01]  /*0b70*/  @P1 LDG.E R0, desc[UR8][R14.64] ;  /* 0x000000080e001981 */ /* 0x0044e2000c1e1900 */
[----:B------:R-:W-:-:S05]  /*0b80*/  @P1 IMAD.MOV.U32 R6, RZ, RZ, R23 ;  /* 0x000000ffff061224 */ /* 0x000fca00078e0017 */
[----:B----4-:R-:W-:-:S13]  /*0b90*/  FSETP.GT.AND P1, PT, R21, R6, PT ;  /* 0x000000061500720b */ /* 0x010fda0003f24000 */
[----:B-1----:R-:W1:Y:S02]  /*0ba0*/  @P1 LDC.64 R16, c[0x0][0x388] ;  /* 0x0000e200ff101b82 */ /* 0x002e640000000a00 */
[----:B-1----:R-:W-:-:S05]  /*0bb0*/  @P1 IMAD.WIDE.U32 R16, R10, 0x4, R16 ;  /* 0x000000040a101825 */ /* 0x002fca00078e0010 */
[----:B---3--:R2:W5:Y:S01]  /*0bc0*/  @P1 LDG.E R0, desc[UR8][R16.64] ;  /* 0x0000000810001981 */ /* 0x008562000c1e1900 */
[----:B------:R-:W-:-:S04]  /*0bd0*/  IADD3 R9, PT, PT, R9, 0x10, RZ ;  /* 0x0000001009097810 */ /* 0x000fc80007ffe0ff */
[----:B------:R-:W-:Y:S01]  /*0be0*/  ISETP.GE.AND P2, PT, R9, -0xc, PT ;  /* 0xfffffff40900780c */ /* 0x000fe20003f46270 */
[C---:B------:R-:W-:Y:S01]  /*0bf0*/  IMAD.IADD R18, R7.reuse, 0x1, R13 ;  /* 0x0000000107127824 */ /* 0x040fe200078e020d */
[----:B------:R-:W-:-:S04]  /*0c00*/  LEA R12, R7, R12, 0x2 ;  /* 0x0000000c070c7211 */ /* 0x000fc800078e10ff */
[C---:B------:R-:W-:Y:S01]  /*0c10*/  IADD3 R18, PT, PT, R7.reuse, R18, RZ ;  /* 0x0000001207127210 */ /* 0x040fe20007ffe0ff */
[----:B------:R-:W-:Y:S01]  /*0c20*/  @P1 IMAD.MOV.U32 R6, RZ, RZ, R21 ;  /* 0x000000ffff061224 */ /* 0x000fe200078e0015 */
[C---:B------:R-:W-:Y:S01]  /*0c30*/  LEA R10, R7.reuse, R10, 0x2 ;  /* 0x0000000a070a7211 */ /* 0x040fe200078e10ff */
[C---:B------:R-:W-:Y:S01]  /*0c40*/  IMAD R11, R7.reuse, 0x4, R11 ;  /* 0x00000004070b7824 */ /* 0x040fe200078e020b */
[----:B------:R-:W-:-:S03]  /*0c50*/  IADD3 R13, PT, PT, R7, R18, R7 ;  /* 0x00000012070d7210 */ /* 0x000fc60007ffe007 */
[----:B--2---:R-:W-:Y:S05]  /*0c60*/  @!P2 BRA `(.L_x_10) ;  /* 0xfffffff400d4a947 */ /* 0x004fea000383ffff */
.L_x_9:
[----:B------:R-:W-:Y:S05]  /*0c70*/  BSYNC.RECONVERGENT B3 ;  /* 0x0000000000037941 */ /* 0x000fea0003800200 */
.L_x_8:
[----:B------:R-:W-:Y:S01]  /*0c80*/  IMAD.MOV R4, RZ, RZ, -R9 ;  /* 0x000000ffff047224 */ /* 0x000fe200078e0a09 */
[----:B------:R-:W-:Y:S04]  /*0c90*/  BSSY.RECONVERGENT B3, `(.L_x_11) ;  /* 0x000004b000037945 */ /* 0x000fe80003800200 */
[----:B------:R-:W-:-:S13]  /*0ca0*/  ISETP.GT.AND P1, PT, R4, 0x4, PT ;  /* 0x000000040400780c */ /* 0x000fda0003f24270 */
[----:B------:R-:W-:Y:S05]  /*0cb0*/  @!P1 BRA `(.L_x_12) ;  /* 0x0000000400209947 */ /* 0x000fea0003800000 */
[----:B------:R-:W1:Y:S02]  /*0cc0*/  LDC.64 R4, c[0x0][0x380] ;  /* 0x0000e000ff047b82 */ /* 0x000e640000000a00 */
        /* <DEDUP_REMOVED lines=38> */
[----:B-1----:R-:W-:-:S04]  /*0f30*/  @P0 IMAD.WIDE.U32 R18, R13, 0x4, R18 ;  /* 0x000000040d120825 */ /* 0x002fc800078e0012 */
[----:B------:R-:W-:Y:S01]  /*0f40*/  IMAD R11, R7, 0x4, R11 ;  /* 0x00000004070b7824 */ /* 0x000fe200078e020b */
[----:B----4-:R-:W3:Y:S03]  /*0f50*/  @P0 LDG.E R0, desc[UR8][R18.64] ;  /* 0x0000000812000981 */ /* 0x010ee6000c1e1900 */
[----:B------:R-:W-:Y:S01]  /*0f60*/  IMAD.WIDE.U32 R22, R11, 0x4, R4 ;  /* 0x000000040b167825 */ /* 0x000fe200078e0004 */
[----:B------:R-:W-:-:S04]  /*0f70*/  @P0 MOV R6, R17 ;  /* 0x0000001100060202 */ /* 0x000fc80000000f00 */
[----:B--2---:R-:W-:Y:S01]  /*0f80*/  FSETP.GT.AND P0, PT, R15, R6, PT ;  /* 0x000000060f00720b */ /* 0x004fe20003f04000 */
[----:B------:R-:W2:-:S12]  /*0f90*/  LDG.E R23, desc[UR8][R22.64] ;  /* 0x0000000816177981 */ /* 0x000e98000c1e1900 */
[----:B------:R-:W1:Y:S02]  /*0fa0*/  @P0 LDC.64 R16, c[0x0][0x388] ;  /* 0x0000e200ff100b82 */ /* 0x000e640000000a00 */
[----:B-1----:R-:W-:-:S04]  /*0fb0*/  @P0 IMAD.WIDE.U32 R16, R12, 0x4, R16 ;  /* 0x000000040c100825 */ /* 0x002fc800078e0010 */
[----:B------:R-:W-:Y:S01]  /*0fc0*/  IMAD R10, R7, 0x4, R10 ;  /* 0x00000004070a7824 */ /* 0x000fe200078e020a */
[----:B---3--:R1:W3:Y:S03]  /*0fd0*/  @P0 LDG.E R0, desc[UR8][R16.64] ;  /* 0x0000000810000981 */ /* 0x0082e6000c1e1900 */
[----:B------:R-:W-:Y:S01]  /*0fe0*/  IMAD.WIDE.U32 R20, R10, 0x4, R4 ;  /* 0x000000040a147825 */ /* 0x000fe200078e0004 */
[----:B------:R-:W-:-:S05]  /*0ff0*/  @P0 MOV R6, R15 ;  /* 0x0000000f00060202 */ /* 0x000fca0000000f00 */
[----:B------:R-:W4:Y:S01]  /*1000*/  LDG.E R21, desc[UR8][R20.64] ;  /* 0x0000000814157981 */ /* 0x000f22000c1e1900 */
[----:B--2---:R-:W-:-:S13]  /*1010*/  FSETP.GT.AND P0, PT, R23, R6, PT ;  /* 0x000000061700720b */ /* 0x004fda0003f04000 */
[----:B------:R-:W2:Y:S02]  /*1020*/  @P0 LDC.64 R4, c[0x0][0x388] ;  /* 0x0000e200ff040b82 */ /* 0x000ea40000000a00 */
[----:B--2---:R-:W-:-:S05]  /*1030*/  @P0 IMAD.WIDE.U32 R4, R11, 0x4, R4 ;  /* 0x000000040b040825 */ /* 0x004fca00078e0004 */
[----:B---3--:R2:W3:Y:S01]  /*1040*/  @P0 LDG.E R0, desc[UR8][R4.64] ;  /* 0x0000000804000981 */ /* 0x0084e2000c1e1900 */
[----:B------:R-:W-:-:S05]  /*1050*/  @P0 IMAD.MOV.U32 R6, RZ, RZ, R23 ;  /* 0x000000ffff060224 */ /* 0x000fca00078e0017 */
[----:B----4-:R-:W-:-:S13]  /*1060*/  FSETP.GT.AND P1, PT, R21, R6, PT ;  /* 0x000000061500720b */ /* 0x010fda0003f24000 */
[----:B------:R-:W4:Y:S02]  /*1070*/  @P1 LDC.64 R14, c[0x0][0x388] ;  /* 0x0000e200ff0e1b82 */ /* 0x000f240000000a00 */
[----:B----4-:R-:W-:-:S05]  /*1080*/  @P1 IMAD.WIDE.U32 R14, R10, 0x4, R14 ;  /* 0x000000040a0e1825 */ /* 0x010fca00078e000e */
[----:B---3--:R2:W5:Y:S01]  /*1090*/  @P1 LDG.E R0, desc[UR8][R14.64] ;  /* 0x000000080e001981 */ /* 0x008562000c1e1900 */
[----:B-1----:R-:W-:Y:S01]  /*10a0*/  IADD3 R16, PT, PT, R7, R13, RZ ;  /* 0x0000000d07107210 */ /* 0x002fe20007ffe0ff */
[----:B------:R-:W-:-:S03]  /*10b0*/  VIADD R9, R9, 0x4 ;  /* 0x0000000409097836 */ /* 0x000fc60000000000 */
[C---:B------:R-:W-:Y:S01]  /*10c0*/  IADD3 R16, PT, PT, R7.reuse, R16, RZ ;  /* 0x0000001007107210 */ /* 0x040fe20007ffe0ff */
[----:B------:R-:W-:Y:S01]  /*10d0*/  @P1 IMAD.MOV.U32 R6, RZ, RZ, R21 ;  /* 0x000000ffff061224 */ /* 0x000fe200078e0015 */
[----:B------:R-:W-:Y:S01]  /*10e0*/  PLOP3.LUT P0, PT, PT, PT, PT, 0x8, 0x80 ;  /* 0x000000000080781c */ /* 0x000fe20003f0e170 */
[----:B------:R-:W-:Y:S01]  /*10f0*/  IMAD R12, R7, 0x4, R12 ;  /* 0x00000004070c7824 */ /* 0x000fe200078e020c */
[----:B------:R-:W-:Y:S01]  /*1100*/  IADD3 R9, PT, PT, R9, 0x4, RZ ;  /* 0x0000000409097810 */ /* 0x000fe20007ffe0ff */
[C---:B------:R-:W-:Y:S01]  /*1110*/  IMAD R10, R7.reuse, 0x4, R10 ;  /* 0x00000004070a7824 */ /* 0x040fe200078e020a */
[C---:B------:R-:W-:Y:S02]  /*1120*/  IADD3 R13, PT, PT, R7.reuse, R16, R7 ;  /* 0x00000010070d7210 */ /* 0x040fe40007ffe007 */
[----:B--2---:R-:W-:-:S07]  /*1130*/  LEA R11, R7, R11, 0x2 ;  /* 0x0000000b070b7211 */ /* 0x004fce00078e10ff */
.L_x_12:
[----:B------:R-:W-:Y:S05]  /*1140*/  BSYNC.RECONVERGENT B3 ;  /* 0x0000000000037941 */ /* 0x000fea0003800200 */
.L_x_11:
[----:B------:R-:W-:-:S13]  /*1150*/  ISETP.NE.OR P0, PT, R9, RZ, P0 ;  /* 0x000000ff0900720c */ /* 0x000fda0000705670 */
[----:B------:R-:W-:Y:S05]  /*1160*/  @!P0 BREAK.RELIABLE B0 ;  /* 0x0000000000008942 */ /* 0x000fea0003800100 */
[----:B------:R-:W-:Y:S05]  /*1170*/  @!P0 BRA `(.L_x_5) ;  /* 0x0000000000988947 */ /* 0x000fea0003800000 */
.L_x_7:
[----:B------:R-:W-:Y:S05]  /*1180*/  BSYNC.RELIABLE B0 ;  /* 0x0000000000007941 */ /* 0x000fea0003800100 */
.L_x_6:
[----:B0-----:R-:W-:-:S06]  /*1190*/  IMAD.WIDE.U32 R4, R13, 0x4, R2 ;  /* 0x000000040d047825 */ /* 0x001fcc00078e0002 */
[----:B------:R-:W2:Y:S01]  /*11a0*/  LDG.E R5, desc[UR8][R4.64] ;  /* 0x0000000804057981 */ /* 0x000ea2000c1e1900 */
[----:B------:R-:W-:-:S05]  /*11b0*/  IMAD.WIDE.U32 R16, R12, 0x4, R2 ;  /* 0x000000040c107825 */ /* 0x000fca00078e0002 */
[----:B------:R-:W3:Y:S01]  /*11c0*/  LDG.E R21, desc[UR8][R16.64] ;  /* 0x0000000810157981 */ /* 0x000ee2000c1e1900 */
[----:B--2---:R-:W-:-:S13]  /*11d0*/  FSETP.GT.AND P0, PT, R5, R6, PT ;  /* 0x000000060500720b */ /* 0x004fda0003f04000 */
[----:B------:R-:W0:Y:S02]  /*11e0*/  @P0 LDC.64 R14, c[0x0][0x388] ;  /* 0x0000e200ff0e0b82 */ /* 0x000e240000000a00 */
[----:B0-----:R-:W-:-:S05]  /*11f0*/  @P0 IMAD.WIDE.U32 R14, R13, 0x4, R14 ;  /* 0x000000040d0e0825 */ /* 0x001fca00078e000e */
[----:B-----5:R0:W2:Y:S01]  /*1200*/  @P0 LDG.E R0, desc[UR8][R14.64] ;  /* 0x000000080e000981 */ /* 0x0200a2000c1e1900 */
[----:B------:R-:W-:Y:S01]  /*1210*/  IMAD.WIDE.U32 R18, R11, 0x4, R2 ;  /* 0x000000040b127825 */ /* 0x000fe200078e0002 */
[----:B------:R-:W-:-:S04]  /*1220*/  @P0 MOV R6, R5 ;  /* 0x0000000500060202 */ /* 0x000fc80000000f00 */
[----:B---3--:R-:W-:Y:S01]  /*1230*/  FSETP.GT.AND P0, PT, R21, R6, PT ;  /* 0x000000061500720b */ /* 0x008fe20003f04000 */
[----:B------:R-:W3:-:S12]  /*1240*/  LDG.E R19, desc[UR8][R18.64] ;  /* 0x0000000812137981 */ /* 0x000ed8000c1e1900 */
[----:B------:R-:W1:Y:S02]  /*1250*/  @P0 LDC.64 R4, c[0x0][0x388] ;  /* 0x0000e200ff040b82 */ /* 0x000e640000000a00 */
[----:B-1----:R-:W-:-:S04]  /*1260*/  @P0 IMAD.WIDE.U32 R4, R12, 0x4, R4 ;  /* 0x000000040c040825 */ /* 0x002fc800078e0004 */
[----:B------:R-:W-:-:S04]  /*1270*/  IMAD.WIDE.U32 R16, R10, 0x4, R2 ;  /* 0x000000040a107825 */ /* 0x000fc800078e0002 */
[----:B------:R-:W-:Y:S02]  /*1280*/  @P0 IMAD.MOV.U32 R6, RZ, RZ, R21 ;  /* 0x000000ffff060224 */ /* 0x000fe400078e0015 */
[----:B------:R-:W4:Y:S04]  /*1290*/  LDG.E R17, desc[UR8][R16.64] ;  /* 0x0000000810117981 */ /* 0x000f28000c1e1900 */
[----:B--2---:R1:W2:Y:S01]  /*12a0*/  @P0 LDG.E R0, desc[UR8][R4.64] ;  /* 0x0000000804000981 */ /* 0x0042a2000c1e1900 */
[----:B---3--:R-:W-:-:S13]  /*12b0*/  FSETP.GT.AND P0, PT, R19, R6, PT ;  /* 0x000000061300720b */ /* 0x008fda0003f04000 */
[----:B0-----:R-:W0:Y:S02]  /*12c0*/  @P0 LDC.64 R14, c[0x0][0x388] ;  /* 0x0000e200ff0e0b82 */ /* 0x001e240000000a00 */
[----:B0-----:R-:W-:Y:S01]  /*12d0*/  @P0 IMAD.WIDE.U32 R14, R11, 0x4, R14 ;  /* 0x000000040b0e0825 */ /* 0x001fe200078e000e */
[----:B------:R-:W-:-:S04]  /*12e0*/  @P0 MOV R6, R19 ;  /* 0x0000001300060202 */ /* 0x000fc80000000f00 */
[----:B--2---:R2:W3:Y:S01]  /*12f0*/  @P0 LDG.E R0, desc[UR8][R14.64] ;  /* 0x000000080e000981 */ /* 0x0044e2000c1e1900 */
[----:B----4-:R-:W-:-:S13]  /*1300*/  FSETP.GT.AND P0, PT, R17, R6, PT ;  /* 0x000000061100720b */ /* 0x010fda0003f04000 */
[----:B------:R-:W1:Y:S02]  /*1310*/  @P0 LDC.64 R18, c[0x0][0x388] ;  /* 0x0000e200ff120b82 */ /* 0x000e640000000a00 */
[----:B-1----:R-:W-:-:S05]  /*1320*/  @P0 IMAD.WIDE.U32 R4, R10, 0x4, R18 ;  /* 0x000000040a040825 */ /* 0x002fca00078e0012 */
[----:B---3--:R2:W5:Y:S01]  /*1330*/  @P0 LDG.E R0, desc[UR8][R4.64] ;  /* 0x0000000804000981 */ /* 0x008562000c1e1900 */
[----:B------:R-:W-:-:S04]  /*1340*/  IADD3 R9, PT, PT, R9, 0x4, RZ ;  /* 0x0000000409097810 */ /* 0x000fc80007ffe0ff */
[----:B------:R-:W-:Y:S01]  /*1350*/  ISETP.NE.AND P1, PT, R9, RZ, PT ;  /* 0x000000ff0900720c */ /* 0x000fe20003f25270 */
[----:B------:R-:W-:-:S04]  /*1360*/  IMAD.IADD R18, R7, 0x1, R13 ;  /* 0x0000000107127824 */ /* 0x000fc800078e020d */
[C---:B------:R-:W-:Y:S01]  /*1370*/  IMAD.IADD R18, R7.reuse, 0x1, R18 ;  /* 0x0000000107127824 */ /* 0x040fe200078e0212 */
[----:B------:R-:W-:Y:S01]  /*1380*/  @P0 MOV R6, R17 ;  /* 0x0000001100060202 */ /* 0x000fe20000000f00 */
[C---:B------:R-:W-:Y:S01]  /*1390*/  IMAD R12, R7.reuse, 0x4, R12 ;  /* 0x00000004070c7824 */ /* 0x040fe200078e020c */
[C---:B------:R-:W-:Y:S01]  /*13a0*/  LEA R11, R7.reuse, R11, 0x2 ;  /* 0x0000000b070b7211 */ /* 0x040fe200078e10ff */
[C---:B------:R-:W-:Y:S01]  /*13b0*/  IMAD R10, R7.reuse, 0x4, R10 ;  /* 0x00000004070a7824 */ /* 0x040fe200078e020a */
[----:B------:R-:W-:-:S03]  /*13c0*/  IADD3 R13, PT, PT, R7, R18, R7 ;  /* 0x00000012070d7210 */ /* 0x000fc60007ffe007 */
[----:B--2---:R-:W-:Y:S05]  /*13d0*/  @P1 BRA `(.L_x_6) ;  /* 0xfffffffc006c1947 */ /* 0x004fea000383ffff */
.L_x_5:
[----:B------:R-:W-:Y:S05]  /*13e0*/  BSYNC.RECONVERGENT B1 ;  /* 0x0000000000017941 */ /* 0x000fea0003800200 */
.L_x_4:
[----:B------:R-:W-:-:S13]  /*13f0*/  ISETP.NE.AND P0, PT, R8, RZ, PT ;  /* 0x000000ff0800720c */ /* 0x000fda0003f05270 */
[----:B------:R-:W-:Y:S05]  /*1400*/  @!P0 BRA `(.L_x_3) ;  /* 0x00000000003c8947 */ /* 0x000fea0003800000 */
[----:B------:R-:W-:Y:S01]  /*1410*/  IADD3 R10, PT, PT, -R8, RZ, RZ ;  /* 0x000000ff080a7210 */ /* 0x000fe20007ffe1ff */
[----:B0-----:R-:W-:-:S07]  /*1420*/  IMAD.WIDE.U32 R2, R13, 0x4, RZ ;  /* 0x000000040d027825 */ /* 0x001fce00078e00ff */
.L_x_13:
[----:B------:R-:W-:-:S04]  /*1430*/  IADD3 R4, P0, PT, R2, UR6, RZ ;  /* 0x0000000602047c10 */ /* 0x000fc8000ff1e0ff */
[----:B------:R-:W-:-:S06]  /*1440*/  IADD3.X R5, PT, PT, R3, UR7, RZ, P0, !PT ;  /* 0x0000000703057c10 */ /* 0x000fcc00087fe4ff */
[----:B------:R-:W2:Y:S02]  /*1450*/  LDG.E R5, desc[UR8][R4.64] ;  /* 0x0000000804057981 */ /* 0x000ea4000c1e1900 */
[----:B--2---:R-:W-:-:S13]  /*1460*/  FSETP.GT.AND P0, PT, R5, R6, PT ;  /* 0x000000060500720b */ /* 0x004fda0003f04000 */
[----:B------:R-:W0:Y:S02]  /*1470*/  @P0 LDC.64 R8, c[0x0][0x388] ;  /* 0x0000e200ff080b82 */ /* 0x000e240000000a00 */
[----:B0-----:R-:W-:-:S05]  /*1480*/  @P0 IADD3 R8, P1, PT, R2, R8, RZ ;  /* 0x0000000802080210 */ /* 0x001fca0007f3e0ff */
[----:B------:R-:W-:-:S05]  /*1490*/  @P0 IMAD.X R9, R3, 0x1, R9, P1 ;  /* 0x0000000103090824 */ /* 0x000fca00008e0609 */
[----:B-----5:R1:W5:Y:S01]  /*14a0*/  @P0 LDG.E R0, desc[UR8][R8.64] ;  /* 0x0000000808000981 */ /* 0x020362000c1e1900 */
[----:B------:R-:W-:Y:S01]  /*14b0*/  IADD3 R10, PT, PT, R10, 0x1, RZ ;  /* 0x000000010a0a7810 */ /* 0x000fe20007ffe0ff */
[----:B------:R-:W-:Y:S02]  /*14c0*/  @P0 IMAD.MOV.U32 R6, RZ, RZ, R5 ;  /* 0x000000ffff060224 */ /* 0x000fe400078e0005 */
[----:B------:R-:W-:Y:S01]  /*14d0*/  IMAD.WIDE.U32 R2, R7, 0x4, R2 ;  /* 0x0000000407027825 */ /* 0x000fe200078e0002 */
[----:B------:R-:W-:-:S13]  /*14e0*/  ISETP.NE.AND P1, PT, R10, RZ, PT ;  /* 0x000000ff0a00720c */ /* 0x000fda0003f25270 */
[----:B-1----:R-:W-:Y:S05]  /*14f0*/  @P1 BRA `(.L_x_13) ;  /* 0xfffffffc00cc1947 */ /* 0x002fea000383ffff */
.L_x_3:
[----:B------:R-:W-:Y:S05]  /*1500*/  BSYNC.RECONVERGENT B2 ;  /* 0x0000000000027941 */ /* 0x000fea0003800200 */
.L_x_2:
[----:B------:R-:W-:Y:S05]  /*1510*/  WARPSYNC.ALL ;  /* 0x0000000000007948 */ /* 0x000fea0003800000 */
[----:B------:R-:W0:Y:S01]  /*1520*/  S2R R8, SR_TID.X ;  /* 0x0000000000087919 */ /* 0x000e220000002100 */
[----:B------:R-:W1:Y:S01]  /*1530*/  S2UR UR6, SR_CgaCtaId ;  /* 0x00000000000679c3 */ /* 0x000e620000008800 */
[----:B------:R-:W-:Y:S01]  /*1540*/  UMOV UR4, 0x400 ;  /* 0x0000040000047882 */ /* 0x000fe20000000000 */
[----:B------:R-:W-:Y:S01]  /*1550*/  ISETP.GE.U32.AND P0, PT, R7, 0x2, PT ;  /* 0x000000020700780c */ /* 0x000fe20003f06070 */
[----:B------:R-:W-:Y:S02]  /*1560*/  UIADD3 UR5, UPT, UPT, UR4, 0x1000, URZ ;  /* 0x0000100004057890 */ /* 0x000fe4000fffe0ff */
[----:B-1----:R-:W-:-:S02]  /*1570*/  ULEA UR4, UR6, UR4, 0x18 ;  /* 0x0000000406047291 */ /* 0x002fc4000f8ec0ff */
[----:B------:R-:W-:-:S04]  /*1580*/  ULEA UR5, UR6, UR5, 0x18 ;  /* 0x0000000506057291 */ /* 0x000fc8000f8ec0ff */
[C---:B0-----:R-:W-:Y:S02]  /*1590*/  LEA R2, R8.reuse, UR4, 0x2 ;  /* 0x0000000408027c11 */ /* 0x041fe4000f8e10ff */
[----:B------:R-:W-:-:S03]  /*15a0*/  LEA R3, R8, UR5, 0x2 ;  /* 0x0000000508037c11 */ /* 0x000fc6000f8e10ff */
[----:B------:R0:W-:Y:S04]  /*15b0*/  STS [R2], R6 ;  /* 0x0000000602007388 */ /* 0x0001e80000000800 */
[----:B-----5:R0:W-:Y:S01]  /*15c0*/  STS [R3], R0 ;  /* 0x0000000003007388 */ /* 0x0201e20000000800 */
[----:B------:R-:W-:Y:S06]  /*15d0*/  BAR.SYNC.DEFER_BLOCKING 0x0 ;  /* 0x0000000000007b1d */ /* 0x000fec0000010000 */
[----:B------:R-:W-:Y:S05]  /*15e0*/  @!P0 BRA `(.L_x_14) ;  /* 0x0000000000448947 */ /* 0x000fea0003800000 */
.L_x_17:
[----:B------:R-:W-:Y:S01]  /*15f0*/  MOV R5, R7 ;  /* 0x0000000700057202 */ /* 0x000fe20000000f00 */
[----:B------:R-:W-:Y:S01]  /*1600*/  BSSY.RECONVERGENT B0, `(.L_x_15) ;  /* 0x000000c000007945 */ /* 0x000fe20003800200 */
[----:B------:R-:W-:-:S04]  /*1610*/  SHF.R.U32.HI R7, RZ, 0x1, R7 ;  /* 0x00000001ff077819 */ /* 0x000fc80000011607 */
[----:B------:R-:W-:-:S13]  /*1620*/  ISETP.GE.U32.AND P0, PT, R8, R7, PT ;  /* 0x000000070800720c */ /* 0x000fda0003f06070 */
[----:B-1----:R-:W-:Y:S05]  /*1630*/  @P0 BRA `(.L_x_16) ;  /* 0x0000000000200947 */ /* 0x002fea0003800000 */
[----:B0-----:R-:W-:Y:S01]  /*1640*/  IMAD R0, R7, 0x4, R2 ;  /* 0x0000000407007824 */ /* 0x001fe200078e0202 */
[----:B------:R-:W-:Y:S04]  /*1650*/  LDS R4, [R2] ;  /* 0x0000000002047984 */ /* 0x000fe80000000800 */
[----:B------:R-:W0:Y:S02]  /*1660*/  LDS R9, [R0] ;  /* 0x0000000000097984 */ /* 0x000e240000000800 */
[----:B0-----:R-:W-:-:S13]  /*1670*/  FSETP.GT.AND P0, PT, R9, R4, PT ;  /* 0x000000040900720b */ /* 0x001fda0003f04000 */
[----:B------:R-:W-:Y:S01]  /*1680*/  @P0 LEA R4, R7, R3, 0x2 ;  /* 0x0000000307040211 */ /* 0x000fe200078e10ff */
[----:B------:R-:W-:Y:S05]  /*1690*/  @P0 STS [R2], R9 ;  /* 0x0000000902000388 */ /* 0x000fea0000000800 */
[----:B------:R-:W0:Y:S04]  /*16a0*/  @P0 LDS R4, [R4] ;  /* 0x0000000004040984 */ /* 0x000e280000000800 */
[----:B0-----:R1:W-:Y:S02]  /*16b0*/  @P0 STS [R3], R4 ;  /* 0x0000000403000388 */ /* 0x0013e40000000800 */
.L_x_16:
[----:B------:R-:W-:Y:S05]  /*16c0*/  BSYNC.RECONVERGENT B0 ;  /* 0x0000000000007941 */ /* 0x000fea0003800200 */
.L_x_15:
[----:B------:R-:W-:Y:S01]  /*16d0*/  BAR.SYNC.DEFER_BLOCKING 0x0 ;  /* 0x0000000000007b1d */ /* 0x000fe20000010000 */
[----:B------:R-:W-:-:S13]  /*16e0*/  ISETP.GT.U32.AND P0, PT, R5, 0x3, PT ;  /* 0x000000030500780c */ /* 0x000fda0003f04070 */
[----:B------:R-:W-:Y:S05]  /*16f0*/  @P0 BRA `(.L_x_17) ;  /* 0xfffffffc00bc0947 */ /* 0x000fea000383ffff */
.L_x_14:
[----:B------:R-:W-:-:S13]  /*1700*/  ISETP.NE.AND P0, PT, R8, RZ, PT ;  /* 0x000000ff0800720c */ /* 0x000fda0003f05270 */
[----:B------:R-:W-:Y:S05]  /*1710*/  @P0 EXIT ;  /* 0x000000000000094d */ /* 0x000fea0003800000 */
[----:B------:R-:W2:Y:S01]  /*1720*/  S2UR UR5, SR_CgaCtaId ;  /* 0x00000000000579c3 */ /* 0x000ea20000008800 */
[----:B------:R-:W-:-:S07]  /*1730*/  UMOV UR4, 0x400 ;  /* 0x0000040000047882 */ /* 0x000fce0000000000 */
[----:B01----:R-:W0:Y:S01]  /*1740*/  LDC.64 R2, c[0x0][0x390] ;  /* 0x0000e400ff027b82 */ /* 0x003e220000000a00 */
[----:B--2---:R-:W-:-:S09]  /*1750*/  ULEA UR4, UR5, UR4, 0x18 ;  /* 0x0000000405047291 */ /* 0x004fd2000f8ec0ff */
[----:B------:R-:W0:Y:S04]  /*1760*/  LDS R5, [UR4+0x1000] ;  /* 0x00100004ff057984 */ /* 0x000e280008000800 */
[----:B0-----:R-:W-:Y:S01]  /*1770*/  STG.E desc[UR8][R2.64], R5 ;  /* 0x0000000502007986 */ /* 0x001fe2000c101908 */
[----:B------:R-:W-:Y:S05]  /*1780*/  EXIT ;  /* 0x000000000000794d */ /* 0x000fea0003800000 */
.L_x_18:
        /* <DEDUP_REMOVED lines=15> */
.L_x_39:


//--------------------- .text._Z12findLocalMaxPfS_Piii --------------------------
	.section	.text._Z12findLocalMaxPfS_Piii,"ax",@progbits
	.align	128
        .global         _Z12findLocalMaxPfS_Piii
        .type           _Z12findLocalMaxPfS_Piii,@function
        .size           _Z12findLocalMaxPfS_Piii,(.L_x_40 - _Z12findLocalMaxPfS_Piii)
        .other          _Z12findLocalMaxPfS_Piii,@"STO_CUDA_ENTRY STV_DEFAULT"
_Z12findLocalMaxPfS_Piii:
.text._Z12findLocalMaxPfS_Piii:
[----:B------:R-:W-:Y:S01]  /*0000*/  LDC R1, c[0x0][0x37c] ;  /* 0x0000df00ff017b82 */ /* 0x000fe20000000800 */
[----:B------:R-:W0:Y:S07]  /*0010*/  S2R R2, SR_TID.X ;  /* 0x0000000000027919 */ /* 0x000e2e0000002100 */
[----:B------:R-:W0:Y:S01]  /*0020*/  LDC R3, c[0x0][0x360] ;  /* 0x0000d800ff037b82 */ /* 0x000e220000000800 */
[----:B------:R-:W1:Y:S01]  /*0030*/  LDCU.64 UR4, c[0x0][0x398] ;  /* 0x00007300ff0477ac */ /* 0x000e620008000a00 */
[----:B------:R-:W-:Y:S01]  /*0040*/  IMAD.MOV.U32 R6, RZ, RZ, -0x800001 ;  /* 0xff7fffffff067424 */ /* 0x000fe200078e00ff */
[----:B------:R-:W0:Y:S01]  /*0050*/  S2R R0, SR_CTAID.X ;  /* 0x0000000000007919 */ /* 0x000e220000002500 */
[----:B------:R-:W2:Y:S01]  /*0060*/  LDCU.64 UR6, c[0x0][0x358] ;  /* 0x00006b00ff0677ac */ /* 0x000ea20008000a00 */
[----:B0-----:R-:W-:-:S04]  /*0070*/  IMAD R4, R3, R0, R2 ;  /* 0x0000000003047224 */ /* 0x001fc800078e0202 */
[----:B-1----:R-:W-:-:S05]  /*0080*/  VIADD R7, R4, UR4 ;  /* 0x0000000404077c36 */ /* 0x002fca0008000000 */
[----:B------:R-:W-:-:S13]  /*0090*/  ISETP.GE.AND P0, PT, R7, UR5, PT ;  /* 0x0000000507007c0c */ /* 0x000fda000bf06270 */
[----:B------:R-:W0:Y:S02]  /*00a0*/  @!P0 LDC.64 R4, c[0x0][0x380] ;  /* 0x0000e000ff048b82 */ /* 0x000e240000000a00 */
[----:B0-----:R-:W-:-:S05]  /*00b0*/  @!P0 IMAD.WIDE R4, R7, 0x4, R4 ;  /* 0x0000000407048825 */ /* 0x001fca00078e0204 */
[----:B--2---:R-:W2:Y:S01]  /*00c0*/  @!P0 LDG.E R6, desc[UR6][R4.64] ;  /* 0x0000000604068981 */ /* 0x004ea2000c1e1900 */
[----:B------:R-:W0:Y:S01]  /*00d0*/  S2UR UR5, SR_CgaCtaId ;  /* 0x00000000000579c3 */ /* 0x000e220000008800 */
[----:B------:R-:W-:Y:S01]  /*00e0*/  UMOV UR4, 0x400 ;  /* 0x0000040000047882 */ /* 0x000fe20000000000 */
[----:B------:R-:W-:Y:S02]  /*00f0*/  IMAD.MOV.U32 R8, RZ, RZ, -0x1 ;  /* 0xffffffffff087424 */ /* 0x000fe400078e00ff */
[----:B------:R-:W-:Y:S01]  /*0100*/  @!P0 IMAD.MOV.U32 R8, RZ, RZ, R7 ;  /* 0x000000ffff088224 */ /* 0x000fe200078e0007 */
[----:B------:R-:W-:Y:S01]  /*0110*/  ISETP.GE.U32.AND P0, PT, R3, 0x42, PT ;  /* 0x000000420300780c */ /* 0x000fe20003f06070 */
[----:B0-----:R-:W-:-:S06]  /*0120*/  ULEA UR4, UR5, UR4, 0x18 ;  /* 0x0000000405047291 */ /* 0x001fcc000f8ec0ff */
[----:B------:R-:W-:-:S05]  /*0130*/  LEA R9, R2, UR4, 0x2 ;  /* 0x0000000402097c11 */ /* 0x000fca000f8e10ff */
[----:B------:R-:W-:Y:S01]  /*0140*/  IMAD R11, R3, 0x4, R9 ;  /* 0x00000004030b7824 */ /* 0x000fe200078e0209 */
[----:B--2---:R0:W-:Y:S04]  /*0150*/  STS [R9], R6 ;  /* 0x0000000609007388 */ /* 0x0041e80000000800 */
[----:B------:R0:W-:Y:S01]  /*0160*/  STS [R11], R8 ;  /* 0x000000080b007388 */ /* 0x0001e20000000800 */
[----:B------:R-:W-:Y:S06]  /*0170*/  BAR.SYNC.DEFER_BLOCKING 0x0 ;  /* 0x0000000000007b1d */ /* 0x000fec0000010000 */
[----:B------:R-:W-:Y:S05]  /*0180*/  @!P0 BRA `(.L_x_19) ;  /* 0x0000000000488947 */ /* 0x000fea0003800000 */
[----:B------:R-:W-:-:S07]  /*0190*/  IMAD.MOV.U32 R4, RZ, RZ, R3 ;  /* 0x000000ffff047224 */ /* 0x000fce00078e0003 */
.L_x_22:
[--C-:B------:R-:W-:Y:S01]  /*01a0*/  IMAD.MOV.U32 R7, RZ, RZ, R4.reuse ;  /* 0x000000ffff077224 */ /* 0x100fe200078e0004 */
[----:B------:R-:W-:Y:S01]  /*01b0*/  SHF.R.U32.HI R4, RZ, 0x1, R4 ;  /* 0x00000001ff047819 */ /* 0x000fe20000011604 */
[----:B------:R-:W-:Y:S03]  /*01c0*/  BSSY.RECONVERGENT B0, `(.L_x_20) ;  /* 0x000000b000007945 */ /* 0x000fe60003800200 */
[----:B------:R-:W-:-:S13]  /*01d0*/  ISETP.GE.U32.AND P0, PT, R2, R4, PT ;  /* 0x000000040200720c */ /* 0x000fda0003f06070 */
[----:B-1----:R-:W-:Y:S05]  /*01e0*/  @P0 BRA `(.L_x_21) ;  /* 0x0000000000200947 */ /* 0x002fea0003800000 */
[----:B0-----:R-:W-:Y:S01]  /*01f0*/  LEA R8, R4, R9, 0x2 ;  /* 0x0000000904087211 */ /* 0x001fe200078e10ff */
[----:B------:R-:W-:Y:S04]  /*0200*/  LDS R5, [R9] ;  /* 0x0000000009057984 */ /* 0x000fe80000000800 */
[----:B------:R-:W0:Y:S02]  /*0210*/  LDS R10, [R8] ;  /* 0x00000000080a7984 */ /* 0x000e240000000800 */
[----:B0-----:R-:W-:-:S13]  /*0220*/  FSETP.GEU.AND P0, PT, R5, R10, PT ;  /* 0x0000000a0500720b */ /* 0x001fda0003f0e000 */
[----:B------:R-:W-:Y:S01]  /*0230*/  @!P0 IMAD R5, R3, 0x4, R8 ;  /* 0x0000000403058824 */ /* 0x000fe200078e0208 */
[----:B------:R-:W-:Y:S04]  /*0240*/  @!P0 STS [R9], R10 ;  /* 0x0000000a09008388 */ /* 0x000fe80000000800 */
[----:B------:R-:W0:Y:S04]  /*0250*/  @!P0 LDS R6, [R5] ;  /* 0x0000000005068984 */ /* 0x000e280000000800 */
[----:B0-----:R1:W-:Y:S02]  /*0260*/  @!P0 STS [R11], R6 ;  /* 0x000000060b008388 */ /* 0x0013e40000000800 */
.L_x_21:
[----:B------:R-:W-:Y:S05]  /*0270*/  BSYNC.RECONVERGENT B0 ;  /* 0x0000000000007941 */ /* 0x000fea0003800200 */
.L_x_20:
[----:B------:R-:W-:Y:S01]  /*0280*/  BAR.SYNC.DEFER_BLOCKING 0x0 ;  /* 0x0000000000007b1d */ /* 0x000fe20000010000 */
[----:B------:R-:W-:-:S13]  /*0290*/  ISETP.GT.U32.AND P0, PT, R7, 0x83, PT ;  /* 0x000000830700780c */ /* 0x000fda0003f04070 */
[----:B------:R-:W-:Y:S05]  /*02a0*/  @P0 BRA `(.L_x_22) ;  /* 0xfffffffc00bc0947 */ /* 0x000fea000383ffff */
.L_x_19:
[----:B------:R-:W-:-:S13]  /*02b0*/  ISETP.GT.U32.AND P0, PT, R2, 0x1f, PT ;  /* 0x0000001f0200780c */ /* 0x000fda0003f04070 */
[----:B------:R-:W-:Y:S05]  /*02c0*/  @P0 EXIT ;  /* 0x000000000000094d */ /* 0x000fea0003800000 */
[----:B------:R2:W3:Y:S01]  /*02d0*/  LDS R4, [R9] ;  /* 0x0000000009047984 */ /* 0x0004e20000000800 */
[----:B------:R-:W-:-:S13]  /*02e0*/  ISETP.GE.U32.AND P0, PT, R3, 0x40, PT ;  /* 0x000000400300780c */ /* 0x000fda0003f06070 */
[----:B--2---:R-:W-:Y:S05]  /*02f0*/  @!P0 BRA `(.L_x_23) ;  /* 0x0000000000188947 */ /* 0x004fea0003800000 */
[----:B------:R-:W3:Y:S02]  /*0300*/  LDS R5, [R9+0x80] ;  /* 0x0000800009057984 */ /* 0x000ee40000000800 */
[----:B---3--:R-:W-:-:S13]  /*0310*/  FSETP.GEU.AND P0, PT, R4, R5, PT ;  /* 0x000000050400720b */ /* 0x008fda0003f0e000 */
[----:B------:R-:W-:Y:S01]  /*0320*/  @!P0 STS [R9], R5 ;  /* 0x0000000509008388 */ /* 0x000fe20000000800 */
[----:B------:R-:W-:-:S03]  /*0330*/  @!P0 IMAD.MOV.U32 R4, RZ, RZ, R5 ;  /* 0x000000ffff048224 */ /* 0x000fc600078e0005 */
[----:B01----:R-:W0:Y:S04]  /*0340*/  @!P0 LDS R6, [R11+0x80] ;  /* 0x000080000b068984 */ /* 0x003e280000000800 */
[----:B0-----:R2:W-:Y:S02]  /*0350*/  @!P0 STS [R11], R6 ;  /* 0x000000060b008388 */ /* 0x0015e40000000800 */
.L_x_23:
[----:B------:R-:W3:Y:S01]  /*0360*/  LDS R5, [R9+0x40] ;  /* 0x0000400009057984 */ /* 0x000ee20000000800 */
[----:B------:R-:W-:Y:S02]  /*0370*/  ISETP.NE.AND P1, PT, R2, RZ, PT ;  /* 0x000000ff0200720c */ /* 0x000fe40003f25270 */
[----:B---3--:R-:W-:-:S13]  /*0380*/  FSETP.GEU.AND P0, PT, R4, R5, PT ;  /* 0x000000050400720b */ /* 0x008fda0003f0e000 */
[----:B------:R-:W-:Y:S01]  /*0390*/  @!P0 STS [R9], R5 ;  /* 0x0000000509008388 */ /* 0x000fe20000000800 */
[----:B------:R-:W-:-:S03]  /*03a0*/  @!P0 IMAD.MOV.U32 R4, RZ, RZ, R5 ;  /* 0x000000ffff048224 */ /* 0x000fc600078e0005 */
[----:B012---:R-:W0:Y:S04]  /*03b0*/  @!P0 LDS R6, [R11+0x40] ;  /* 0x000040000b068984 */ /* 0x007e280000000800 */
[----:B0-----:R-:W-:Y:S04]  /*03c0*/  @!P0 STS [R11], R6 ;  /* 0x000000060b008388 */ /* 0x001fe80000000800 */
[----:B------:R-:W0:Y:S02]  /*03d0*/  LDS R7, [R9+0x20] ;  /* 0x0000200009077984 */ /* 0x000e240000000800 */
[----:B0-----:R-:W-:-:S13]  /*03e0*/  FSETP.GEU.AND P0, PT, R4, R7, PT ;  /* 0x000000070400720b */ /* 0x001fda0003f0e000 */
[----:B------:R-:W-:Y:S01]  /*03f0*/  @!P0 STS [R9], R7 ;  /* 0x0000000709008388 */ /* 0x000fe20000000800 */
[----:B------:R-:W-:-:S03]  /*0400*/  @!P0 IMAD.MOV.U32 R4, RZ, RZ, R7 ;  /* 0x000000ffff048224 */ /* 0x000fc600078e0007 */
[----:B------:R-:W0:Y:S04]  /*0410*/  @!P0 LDS R8, [R11+0x20] ;  /* 0x000020000b088984 */ /* 0x000e280000000800 */
[----:B0-----:R-:W-:Y:S04]  /*0420*/  @!P0 STS [R11], R8 ;  /* 0x000000080b008388 */ /* 0x001fe80000000800 */
[----:B------:R-:W0:Y:S02]  /*0430*/  LDS R10, [R9+0x10] ;  /* 0x00001000090a7984 */ /* 0x000e240000000800 */
[----:B0-----:R-:W-:-:S13]  /*0440*/  FSETP.GEU.AND P0, PT, R4, R10, PT ;  /* 0x0000000a0400720b */ /* 0x001fda0003f0e000 */
[----:B------:R-:W-:Y:S01]  /*0450*/  @!P0 STS [R9], R10 ;  /* 0x0000000a09008388 */ /* 0x000fe20000000800 */
[----:B------:R-:W-:-:S03]  /*0460*/  @!P0 MOV R4, R10 ;  /* 0x0000000a00048202 */ /* 0x000fc60000000f00 */
[----:B------:R-:W0:Y:S04]  /*0470*/  @!P0 LDS R6, [R11+0x10] ;  /* 0x000010000b068984 */ /* 0x000e280000000800 */
        /* <DEDUP_REMOVED lines=9> */
[----:B------:R-:W-:Y:S04]  /*0510*/  @!P0 STS [R9], R7 ;  /* 0x0000000709008388 */ /* 0x000fe80000000800 */
[----:B------:R-:W0:Y:S04]  /*0520*/  @!P0 LDS R4, [R11+0x4] ;  /* 0x000004000b048984 */ /* 0x000e280000000800 */
[----:B0-----:R0:W-:Y:S01]  /*0530*/  @!P0 STS [R11], R4 ;  /* 0x000000040b008388 */ /* 0x0011e20000000800 */
[----:B------:R-:W-:Y:S05]  /*0540*/  @P1 EXIT ;  /* 0x000000000000194d */ /* 0x000fea0003800000 */
[----:B------:R-:W1:Y:S01]  /*0550*/  S2R R5, SR_CgaCtaId ;  /* 0x0000000000057919 */ /* 0x000e620000008800 */
[----:B------:R-:W-:-:S04]  /*0560*/  MOV R2, 0x400 ;  /* 0x0000040000027802 */ /* 0x000fc80000000f00 */
[----:B-1----:R-:W-:Y:S02]  /*0570*/  LEA R8, R5, R2, 0x18 ;  /* 0x0000000205087211 */ /* 0x002fe400078ec0ff */
[----:B0-----:R-:W0:Y:S03]  /*0580*/  LDC.64 R4, c[0x0][0x390] ;  /* 0x0000e400ff047b82 */ /* 0x001e260000000a00 */
[----:B------:R-:W-:Y:S01]  /*0590*/  IMAD R6, R3, 0x4, R8 ;  /* 0x0000000403067824 */ /* 0x000fe200078e0208 */
[----:B------:R-:W1:Y:S04]  /*05a0*/  LDS R7, [R8] ;  /* 0x0000000008077984 */ /* 0x000e680000000800 */
[----:B------:R-:W2:Y:S01]  /*05b0*/  LDS R9, [R6] ;  /* 0x0000000006097984 */ /* 0x000ea20000000800 */
[----:B------:R-:W3:Y:S01]  /*05c0*/  LDC.64 R2, c[0x0][0x388] ;  /* 0x0000e200ff027b82 */ /* 0x000ee20000000a00 */
[----:B0-----:R-:W-:-:S04]  /*05d0*/  IMAD.WIDE.U32 R4, R0, 0x4, R4 ;  /* 0x0000000400047825 */ /* 0x001fc800078e0004 */
[----:B---3--:R-:W-:-:S05]  /*05e0*/  IMAD.WIDE.U32 R2, R0, 0x4, R2 ;  /* 0x0000000400027825 */ /* 0x008fca00078e0002 */
[----:B-1----:R-:W-:Y:S04]  /*05f0*/  STG.E desc[UR6][R2.64], R7 ;  /* 0x0000000702007986 */ /* 0x002fe8000c101906 */
[----:B--2---:R-:W-:Y:S01]  /*0600*/  STG.E desc[UR6][R4.64], R9 ;  /* 0x0000000904007986 */ /* 0x004fe2000c101906 */
[----:B------:R-:W-:Y:S05]  /*0610*/  EXIT ;  /* 0x000000000000794d */ /* 0x000fea0003800000 */
.L_x_24:
        /* <DEDUP_REMOVED lines=14> */
.L_x_40:


//--------------------- .text._Z14find_delegatesPfS_ii --------------------------
	.section	.text._Z14find_delegatesPfS_ii,"ax",@progbits
	.align	128
        .global         _Z14find_delegatesPfS_ii
        .type           _Z14find_delegatesPfS_ii,@function
        .size           _Z14find_delegatesPfS_ii,(.L_x_41 - _Z14find_delegatesPfS_ii)
        .other          _Z14find_delegatesPfS_ii,@"STO_CUDA_ENTRY STV_DEFAULT"
_Z14find_delegatesPfS_ii:
.text._Z14find_delegatesPfS_ii:
[----:B------:R-:W-:Y:S01]  /*0000*/  LDC R1, c[0x0][0x37c] ;  /* 0x0000df00ff017b82 */ /* 0x000fe20000000800 */
[----:B------:R-:W0:Y:S07]  /*0010*/  S2R R9, SR_CTAID.X ;  /* 0x0000000000097919 */ /* 0x000e2e0000002500 */
[----:B------:R-:W1:Y:S01]  /*0020*/  LDC.64 R6, c[0x0][0x390] ;  /* 0x0000e400ff067b82 */ /* 0x000e620000000a00 */
[----:B------:R-:W0:Y:S01]  /*0030*/  LDCU UR6, c[0x0][0x360] ;  /* 0x00006c00ff0677ac */ /* 0x000e220008000800 */
[----:B------:R-:W0:Y:S01]  /*0040*/  S2R R0, SR_TID.X ;  /* 0x0000000000007919 */ /* 0x000e220000002100 */
[----:B------:R-:W2:Y:S05]  /*0050*/  LDCU.64 UR4, c[0x0][0x358] ;  /* 0x00006b00ff0477ac */ /* 0x000eaa0008000a00 */
[----:B------:R-:W3:Y:S01]  /*0060*/  LDC.64 R2, c[0x0][0x380] ;  /* 0x0000e000ff027b82 */ /* 0x000ee20000000a00 */
[----:B0-----:R-:W-:-:S04]  /*0070*/  IMAD R9, R9, UR6, R0 ;  /* 0x0000000609097c24 */ /* 0x001fc8000f8e0200 */
[----:B-1----:R-:W-:-:S04]  /*0080*/  IMAD R8, R9, R6, RZ ;  /* 0x0000000609087224 */ /* 0x002fc800078e02ff */
[----:B---3--:R-:W-:-:S05]  /*0090*/  IMAD.WIDE R4, R8, 0x4, R2 ;  /* 0x0000000408047825 */ /* 0x008fca00078e0202 */
[----:B--2---:R0:W5:Y:S01]  /*00a0*/  LDG.E R0, desc[UR4][R4.64] ;  /* 0x0000000404007981 */ /* 0x004162000c1e1900 */
[C---:B------:R-:W-:Y:S01]  /*00b0*/  VIADD R11, R8.reuse, 0x1 ;  /* 0x00000001080b7836 */ /* 0x040fe20000000000 */
[----:B------:R-:W-:Y:S01]  /*00c0*/  VIADDMNMX R7, R8, R6, R7, PT ;  /* 0x0000000608077246 */ /* 0x000fe20003800107 */
[----:B------:R-:W-:Y:S03]  /*00d0*/  BSSY.RECONVERGENT B0, `(.L_x_25) ;  /* 0x000008a000007945 */ /* 0x000fe60003800200 */
[----:B------:R-:W-:-:S13]  /*00e0*/  ISETP.GE.AND P0, PT, R11, R7, PT ;  /* 0x000000070b00720c */ /* 0x000fda0003f06270 */
[----:B0-----:R-:W-:Y:S05]  /*00f0*/  @P0 BRA `(.L_x_26) ;  /* 0x00000008001c0947 */ /* 0x001fea0003800000 */
[----:B------:R-:W-:Y:S01]  /*0100*/  IADD3 R4, PT, PT, R7, -0x2, -R8 ;  /* 0xfffffffe07047810 */ /* 0x000fe20007ffe808 */
[----:B------:R-:W-:Y:S01]  /*0110*/  BSSY.RECONVERGENT B1, `(.L_x_27) ;  /* 0x0000044000017945 */ /* 0x000fe20003800200 */
[----:B------:R-:W-:Y:S02]  /*0120*/  LOP3.LUT R10, RZ, R8, RZ, 0x33, !PT ;  /* 0x00000008ff0a7212 */ /* 0x000fe400078e33ff */
[----:B------:R-:W-:-:S03]  /*0130*/  ISETP.GE.U32.AND P0, PT, R4, 0xf, PT ;  /* 0x0000000f0400780c */ /* 0x000fc60003f06070 */
[----:B------:R-:W-:-:S05]  /*0140*/  IMAD.IADD R10, R7, 0x1, R10 ;  /* 0x00000001070a7824 */ /* 0x000fca00078e020a */
[----:B------:R-:W-:-:S05]  /*0150*/  LOP3.LUT R26, R10, 0xf, RZ, 0xc0, !PT ;  /* 0x0000000f0a1a7812 */ /* 0x000fca00078ec0ff */
[----:B------:R-:W-:Y:S05]  /*0160*/  @!P0 BRA `(.L_x_28) ;  /* 0x0000000000f88947 */ /* 0x000fea0003800000 */
[----:B------:R-:W0:Y:S01]  /*0170*/  LDC.64 R4, c[0x0][0x380] ;  /* 0x0000e000ff047b82 */ /* 0x000e220000000a00 */
[----:B------:R-:W-:Y:S01]  /*0180*/  LOP3.LUT R12, R10, 0xfffffff0, RZ, 0xc0, !PT ;  /* 0xfffffff00a0c7812 */ /* 0x000fe200078ec0ff */
[----:B------:R-:W-:Y:S04]  /*0190*/  BSSY.RECONVERGENT B2, `(.L_x_29) ;  /* 0x000003a000027945 */ /* 0x000fe80003800200 */
[----:B------:R-:W-:Y:S01]  /*01a0*/  IMAD.MOV R12, RZ, RZ, -R12 ;  /* 0x000000ffff0c7224 */ /* 0x000fe200078e0a0c */
[----:B0-----:R-:W-:-:S05]  /*01b0*/  IADD3 R4, P0, PT, R4, 0x20, RZ ;  /* 0x0000002004047810 */ /* 0x001fca0007f1e0ff */
[----:B------:R-:W-:-:S08]  /*01c0*/  IMAD.X R5, RZ, RZ, R5, P0 ;  /* 0x000000ffff057224 */ /* 0x000fd000000e0605 */
.L_x_30:
[----:B------:R-:W-:-:S05]  /*01d0*/  IMAD.WIDE R6, R11, 0x4, R4 ;  /* 0x000000040b067825 */ /* 0x000fca00078e0204 */
[----:B------:R-:W2:Y:S04]  /*01e0*/  LDG.E R25, desc[UR4][R6.64+-0x20] ;  /* 0xffffe00406197981 */ /* 0x000ea8000c1e1900 */
[----:B------:R-:W3:Y:S04]  /*01f0*/  LDG.E R24, desc[UR4][R6.64+-0x1c] ;  /* 0xffffe40406187981 */ /* 0x000ee8000c1e1900 */
[----:B------:R-:W4:Y:S04]  /*0200*/  LDG.E R13, desc[UR4][R6.64+-0x18] ;  /* 0xffffe804060d7981 */ /* 0x000f28000c1e1900 */
        /* <DEDUP_REMOVED lines=9> */
[----:B------:R-:W4:Y:S01]  /*02a0*/  LDG.E R23, desc[UR4][R6.64+0x10] ;  /* 0x0000100406177981 */ /* 0x000f22000c1e1900 */
[----:B--2--5:R-:W-:-:S04]  /*02b0*/  FSETP.GT.AND P0, PT, R25, R0, PT ;  /* 0x000000001900720b */ /* 0x024fc80003f04000 */
[----:B------:R-:W-:Y:S02]  /*02c0*/  FSEL R25, R25, R0, P0 ;  /* 0x0000000019197208 */ /* 0x000fe40000000000 */
[----:B------:R-:W2:Y:S02]  /*02d0*/  LDG.E R0, desc[UR4][R6.64+0x14] ;  /* 0x0000140406007981 */ /* 0x000ea4000c1e1900 */
[----:B---3--:R-:W-:-:S04]  /*02e0*/  FSETP.GT.AND P0, PT, R24, R25, PT ;  /* 0x000000191800720b */ /* 0x008fc80003f04000 */
[----:B------:R-:W-:Y:S02]  /*02f0*/  FSEL R28, R24, R25, P0 ;  /* 0x00000019181c7208 */ /* 0x000fe40000000000 */
[----:B------:R-:W3:Y:S04]  /*0300*/  LDG.E R24, desc[UR4][R6.64+0x18] ;  /* 0x0000180406187981 */ /* 0x000ee8000c1e1900 */
[----:B------:R-:W3:Y:S01]  /*0310*/  LDG.E R25, desc[UR4][R6.64+0x1c] ;  /* 0x00001c0406197981 */ /* 0x000ee2000c1e1900 */
[CC--:B----4-:R-:W-:Y:S01]  /*0320*/  FSETP.GT.AND P0, PT, R13.reuse, R28.reuse, PT ;  /* 0x0000001c0d00720b */ /* 0x0d0fe20003f04000 */
[----:B------:R-:W-:Y:S02]  /*0330*/  VIADD R12, R12, 0x10 ;  /* 0x000000100c0c7836 */ /* 0x000fe40000000000 */
[----:B------:R-:W-:Y:S01]  /*0340*/  VIADD R8, R8, 0x10 ;  /* 0x0000001008087836 */ /* 0x000fe20000000000 */
[----:B------:R-:W-:Y:S01]  /*0350*/  FSEL R13, R13, R28, P0 ;  /* 0x0000001c0d0d7208 */ /* 0x000fe20000000000 */
[----:B------:R-:W-:Y:S01]  /*0360*/  VIADD R11, R11, 0x10 ;  /* 0x000000100b0b7836 */ /* 0x000fe20000000000 */
[----:B------:R-:W-:-:S02]  /*0370*/  ISETP.NE.AND P1, PT, R12, RZ, PT ;  /* 0x000000ff0c00720c */ /* 0x000fc40003f25270 */
[----:B------:R-:W-:-:S04]  /*0380*/  FSETP.GT.AND P0, PT, R14, R13, PT ;  /* 0x0000000d0e00720b */ /* 0x000fc80003f04000 */
[----:B------:R-:W-:-:S04]  /*0390*/  FSEL R14, R14, R13, P0 ;  /* 0x0000000d0e0e7208 */ /* 0x000fc80000000000 */
        /* <DEDUP_REMOVED lines=18> */
[----:B--2---:R-:W-:-:S04]  /*04c0*/  FSETP.GT.AND P0, PT, R0, R23, PT ;  /* 0x000000170000720b */ /* 0x004fc80003f04000 */
[----:B------:R-:W-:-:S04]  /*04d0*/  FSEL R23, R0, R23, P0 ;  /* 0x0000001700177208 */ /* 0x000fc80000000000 */
[----:B---3--:R-:W-:-:S04]  /*04e0*/  FSETP.GT.AND P0, PT, R24, R23, PT ;  /* 0x000000171800720b */ /* 0x008fc80003f04000 */
[----:B------:R-:W-:-:S04]  /*04f0*/  FSEL R0, R24, R23, P0 ;  /* 0x0000001718007208 */ /* 0x000fc80000000000 */
[----:B------:R-:W-:-:S04]  /*0500*/  FSETP.GT.AND P0, PT, R25, R0, PT ;  /* 0x000000001900720b */ /* 0x000fc80003f04000 */
[----:B------:R-:W-:Y:S01]  /*0510*/  FSEL R0, R25, R0, P0 ;  /* 0x0000000019007208 */ /* 0x000fe20000000000 */
[----:B------:R-:W-:Y:S08]  /*0520*/  @P1 BRA `(.L_x_30) ;  /* 0xfffffffc00281947 */ /* 0x000ff0000383ffff */
[----:B------:R-:W-:Y:S05]  /*0530*/  BSYNC.RECONVERGENT B2 ;  /* 0x0000000000027941 */ /* 0x000fea0003800200 */
.L_x_29:
[----:B------:R-:W-:-:S07]  /*0540*/  VIADD R11, R8, 0x1 ;  /* 0x00000001080b7836 */ /* 0x000fce0000000000 */
.L_x_28:
[----:B------:R-:W-:Y:S05]  /*0550*/  BSYNC.RECONVERGENT B1 ;  /* 0x0000000000017941 */ /* 0x000fea0003800200 */
.L_x_27:
[----:B------:R-:W-:-:S13]  /*0560*/  ISETP.NE.AND P0, PT, R26, RZ, PT ;  /* 0x000000ff1a00720c */ /* 0x000fda0003f05270 */
[----:B------:R-:W-:Y:S05]  /*0570*/  @!P0 BRA `(.L_x_26) ;  /* 0x0000000000fc8947 */ /* 0x000fea0003800000 */
[----:B------:R-:W-:Y:S01]  /*0580*/  ISETP.GE.U32.AND P1, PT, R26, 0x8, PT ;  /* 0x000000081a00780c */ /* 0x000fe20003f26070 */
[----:B------:R-:W-:Y:S01]  /*0590*/  BSSY.RECONVERGENT B1, `(.L_x_31) ;  /* 0x000001e000017945 */ /* 0x000fe20003800200 */
[----:B------:R-:W-:-:S04]  /*05a0*/  LOP3.LUT R8, R10, 0x7, RZ, 0xc0, !PT ;  /* 0x000000070a087812 */ /* 0x000fc800078ec0ff */
[----:B------:R-:W-:-:S07]  /*05b0*/  ISETP.NE.AND P0, PT, R8, RZ, PT ;  /* 0x000000ff0800720c */ /* 0x000fce0003f05270 */
[----:B------:R-:W-:Y:S06]  /*05c0*/  @!P1 BRA `(.L_x_32) ;  /* 0x0000000000689947 */ /* 0x000fec0003800000 */
        /* <DEDUP_REMOVED lines=8> */
[----:B------:R-:W4:Y:S01]  /*0650*/  LDG.E R25, desc[UR4][R4.64+0x1c] ;  /* 0x00001c0404197981 */ /* 0x000f22000c1e1900 */
[----:B------:R-:W-:Y:S01]  /*0660*/  VIADD R11, R11, 0x8 ;  /* 0x000000080b0b7836 */ /* 0x000fe20000000000 */
[----:B--2--5:R-:W-:-:S04]  /*0670*/  FSETP.GT.AND P1, PT, R7, R0, PT ;  /* 0x000000000700720b */ /* 0x024fc80003f24000 */
[----:B------:R-:W-:-:S04]  /*0680*/  FSEL R0, R7, R0, P1 ;  /* 0x0000000007007208 */ /* 0x000fc80000800000 */
[----:B---3--:R-:W-:-:S04]  /*0690*/  FSETP.GT.AND P1, PT, R13, R0, PT ;  /* 0x000000000d00720b */ /* 0x008fc80003f24000 */
[----:B------:R-:W-:-:S04]  /*06a0*/  FSEL R0, R13, R0, P1 ;  /* 0x000000000d007208 */ /* 0x000fc80000800000 */
[----:B----4-:R-:W-:-:S04]  /*06b0*/  FSETP.GT.AND P1, PT, R15, R0, PT ;  /* 0x000000000f00720b */ /* 0x010fc80003f24000 */
        /* <DEDUP_REMOVED lines=10> */
[----:B------:R-:W-:-:S09]  /*0760*/  FSEL R0, R25, R0, P1 ;  /* 0x0000000019007208 */ /* 0x000fd20000800000 */
.L_x_32:
[----:B------:R-:W-:Y:S05]  /*0770*/  BSYNC.RECONVERGENT B1 ;  /* 0x0000000000017941 */ /* 0x000fea0003800200 */
.L_x_31:
        /* <DEDUP_REMOVED lines=19> */
[----:B------:R-:W-:-:S09]  /*08b0*/  FSEL R0, R17, R0, P1 ;  /* 0x0000000011007208 */ /* 0x000fd20000800000 */
.L_x_34:
[----:B------:R-:W-:Y:S05]  /*08c0*/  BSYNC.RECONVERGENT B1 ;  /* 0x0000000000017941 */ /* 0x000fea0003800200 */
.L_x_33:
[----:B------:R-:W-:Y:S05]  /*08d0*/  @!P0 BRA `(.L_x_26) ;  /* 0x0000000000248947 */ /* 0x000fea0003800000 */
[----:B------:R-:W-:-:S07]  /*08e0*/  IMAD.MOV R6, RZ, RZ, -R6 ;  /* 0x000000ffff067224 */ /* 0x000fce00078e0a06 */
.L_x_35:
[----:B------:R-:W-:-:S06]  /*08f0*/  IMAD.WIDE R4, R11, 0x4, R2 ;  /* 0x000000040b047825 */ /* 0x000fcc00078e0202 */
[----:B------:R-:W2:Y:S01]  /*0900*/  LDG.E R5, desc[UR4][R4.64] ;  /* 0x0000000404057981 */ /* 0x000ea2000c1e1900 */
[----:B------:R-:W-:Y:S02]  /*0910*/  VIADD R6, R6, 0x1 ;  /* 0x0000000106067836 */ /* 0x000fe40000000000 */
[----:B------:R-:W-:-:S03]  /*0920*/  VIADD R11, R11, 0x1 ;  /* 0x000000010b0b7836 */ /* 0x000fc60000000000 */
[----:B------:R-:W-:Y:S02]  /*0930*/  ISETP.NE.AND P1, PT, R6, RZ, PT ;  /* 0x000000ff0600720c */ /* 0x000fe40003f25270 */
[----:B--2--5:R-:W-:-:S04]  /*0940*/  FSETP.GT.AND P0, PT, R5, R0, PT ;  /* 0x000000000500720b */ /* 0x024fc80003f04000 */
[----:B------:R-:W-:-:S07]  /*0950*/  FSEL R0, R5, R0, P0 ;  /* 0x0000000005007208 */ /* 0x000fce0000000000 */
[----:B------:R-:W-:Y:S05]  /*0960*/  @P1 BRA `(.L_x_35) ;  /* 0xfffffffc00e01947 */ /* 0x000fea000383ffff */
.L_x_26:
[----:B------:R-:W-:Y:S05]  /*0970*/  BSYNC.RECONVERGENT B0 ;  /* 0x0000000000007941 */ /* 0x000fea0003800200 */
.L_x_25:
[----:B------:R-:W0:Y:S02]  /*0980*/  LDC.64 R2, c[0x0][0x388] ;  /* 0x0000e200ff027b82 */ /* 0x000e240000000a00 */
[----:B0-----:R-:W-:-:S05]  /*0990*/  IMAD.WIDE R2, R9, 0x4, R2 ;  /* 0x0000000409027825 */ /* 0x001fca00078e0202 */
[----:B-----5:R-:W-:Y:S01]  /*09a0*/  STG.E desc[UR4][R2.64], R0 ;  /* 0x0000000002007986 */ /* 0x020fe2000c101904 */
[----:B------:R-:W-:Y:S05]  /*09b0*/  EXIT ;  /* 0x000000000000794d */ /* 0x000fea0003800000 */
.L_x_36:
        /* <DEDUP_REMOVED lines=12> */
.L_x_41:


//--------------------- .nv.shared._Z18concatenate_rangesPfPiiiiS_ --------------------------
	.section	.nv.shared._Z18concatenate_rangesPfPiiiiS_,"aw",@nobits
	.sectionflags	@""
	.align	16
	.zero		1024


//--------------------- .nv.shared.reserved.0     --------------------------
	.section	.nv.shared.reserved.0,"aw",@nobits
	.weak		__nv_reservedSMEM_offset_0_alias
	.size		__nv_reservedSMEM_offset_0_alias, 0, 64
	.other		__nv_reservedSMEM_offset_0_alias,@"STO_CUDA_RESERVED_SHARED STV_DEFAULT"
__nv_reservedSMEM_offset_0_alias:
	.zero		0
	.zero		64


//--------------------- .nv.shared._Z6doSwapPfPiiS0_ --------------------------
	.section	.nv.shared._Z6doSwapPfPiiS0_,"aw",@nobits
	.sectionflags	@""
	.align	16
	.zero		1024


//--------------------- .nv.shared._Z15reduceBlockMaxsPfPiS0_i --------------------------
	.section	.nv.shared._Z15reduceBlockMaxsPfPiS0_i,"aw",@nobits
	.sectionflags	@""
	.align	16
.nv.shared._Z15reduceBlockMaxsPfPiS0_i:
	.zero		9216


//--------------------- .nv.shared._Z12findLocalMaxPfS_Piii --------------------------
	.section	.nv.shared._Z12findLocalMaxPfS_Piii,"aw",@nobits
	.sectionflags	@""
	.align	16
	.zero		1024


//--------------------- .nv.shared._Z14find_delegatesPfS_ii --------------------------
	.section	.nv.shared._Z14find_delegatesPfS_ii,"aw",@nobits
	.sectionflags	@""
	.align	16
	.zero		1024


//--------------------- .nv.constant0._Z18concatenate_rangesPfPiiiiS_ --------------------------
	.section	.nv.constant0._Z18concatenate_rangesPfPiiiiS_,"a",@progbits
	.sectionflags	@""
	.align	4
.nv.constant0._Z18concatenate_rangesPfPiiiiS_:
	.zero		936


//--------------------- .nv.constant0._Z6doSwapPfPiiS0_ --------------------------
	.section	.nv.constant0._Z6doSwapPfPiiS0_,"a",@progbits
	.sectionflags	@""
	.align	4
.nv.constant0._Z6doSwapPfPiiS0_:
	.zero		928


//--------------------- .nv.constant0._Z15reduceBlockMaxsPfPiS0_i --------------------------
	.section	.nv.constant0._Z15reduceBlockMaxsPfPiS0_i,"a",@progbits
	.sectionflags	@""
	.align	4
.nv.constant0._Z15reduceBlockMaxsPfPiS0_i:
	.zero		924


//--------------------- .nv.constant0._Z12findLocalMaxPfS_Piii --------------------------
	.section	.nv.constant0._Z12findLocalMaxPfS_Piii,"a",@progbits
	.sectionflags	@""
	.align	4
.nv.constant0._Z12findLocalMaxPfS_Piii:
	.zero		928


//--------------------- .nv.constant0._Z14find_delegatesPfS_ii --------------------------
	.section	.nv.constant0._Z14find_delegatesPfS_ii,"a",@progbits
	.sectionflags	@""
	.align	4
.nv.constant0._Z14find_delegatesPfS_ii:
	.zero		920


//--------------------- SYMBOLS --------------------------

	.type		.nv.reservedSmem.offset0,@object
	.size		.nv.reservedSmem.offset0,0x4
	.type		.nv.reservedSmem.cap,@object
	.size		.nv.reservedSmem.cap,0x4
